	.headerflags	@"EF_CUDA_TEXMODE_UNIFIED EF_CUDA_64BIT_ADDRESS EF_CUDA_SM86 EF_CUDA_VIRTUAL_SM(EF_CUDA_SM86)"
	.elftype	@"ET_EXEC"


//--------------------- .nv.info                  --------------------------
	.section	.nv.info,"",@"SHT_CUDA_INFO"
	.align	4


	//----- nvinfo : EIATTR_REGCOUNT
	.align		4
        /*0000*/ 	.byte	0x04, 0x2f
        /*0002*/ 	.short	(.L_5 - .L_4)
	.align		4
.L_4:
        /*0004*/ 	.word	index@(triton_red_fused__to_copy_add_mul_rsub_4)
        /*0008*/ 	.word	0x00000026


	//----- nvinfo : EIATTR_FRAME_SIZE
	.align		4
.L_5:
        /*000c*/ 	.byte	0x04, 0x11
        /*000e*/ 	.short	(.L_7 - .L_6)
	.align		4
.L_6:
        /*0010*/ 	.word	index@(triton_red_fused__to_copy_add_mul_rsub_4)
        /*0014*/ 	.word	0x00000000


	//----- nvinfo : EIATTR_MIN_STACK_SIZE
	.align		4
.L_7:
        /*0018*/ 	.byte	0x04, 0x12
        /*001a*/ 	.short	(.L_9 - .L_8)
	.align		4
.L_8:
        /*001c*/ 	.word	index@(triton_red_fused__to_copy_add_mul_rsub_4)
        /*0020*/ 	.word	0x00000000
.L_9:


//--------------------- .nv.info.triton_red_fused__to_copy_add_mul_rsub_4 --------------------------
	.section	.nv.info.triton_red_fused__to_copy_add_mul_rsub_4,"",@"SHT_CUDA_INFO"
	.sectionflags	@""
	.align	4


	//----- nvinfo : EIATTR_CUDA_API_VERSION
	.align		4
        /*0000*/ 	.byte	0x04, 0x37
        /*0002*/ 	.short	(.L_11 - .L_10)
.L_10:
        /*0004*/ 	.word	0x00000080


	//----- nvinfo : EIATTR_SW2861232_WAR
	.align		4
.L_11:
        /*0008*/ 	.byte	0x01, 0x35
	.zero		2


	//----- nvinfo : EIATTR_PARAM_CBANK
	.align		4
        /*000c*/ 	.byte	0x04, 0x0a
        /*000e*/ 	.short	(.L_13 - .L_12)
	.align		4
.L_12:
        /*0010*/ 	.word	index@(.nv.constant0.triton_red_fused__to_copy_add_mul_rsub_4)
        /*0014*/ 	.short	0x0160
        /*0016*/ 	.short	0x0038


	//----- nvinfo : EIATTR_CBANK_PARAM_SIZE
	.align		4
.L_13:
        /*0018*/ 	.byte	0x03, 0x19
        /*001a*/ 	.short	0x0038


	//----- nvinfo : EIATTR_KPARAM_INFO
	.align		4
        /*001c*/ 	.byte	0x04, 0x17
        /*001e*/ 	.short	(.L_15 - .L_14)
.L_14:
        /*0020*/ 	.word	0x00000000
        /*0024*/ 	.short	0x0007
        /*0026*/ 	.short	0x0030
        /*0028*/ 	.byte	0x00, 0xf4, 0x21, 0x00


	//----- nvinfo : EIATTR_KPARAM_INFO
	.align		4
.L_15:
        /*002c*/ 	.byte	0x04, 0x17
        /*002e*/ 	.short	(.L_17 - .L_16)
.L_16:
        /*0030*/ 	.word	0x00000000
        /*0034*/ 	.short	0x0006
        /*0036*/ 	.short	0x002c
        /*0038*/ 	.byte	0x00, 0xf0, 0x11, 0x00


	//----- nvinfo : EIATTR_KPARAM_INFO
	.align		4
.L_17:
        /*003c*/ 	.byte	0x04, 0x17
        /*003e*/ 	.short	(.L_19 - .L_18)
.L_18:
        /*0040*/ 	.word	0x00000000
        /*0044*/ 	.short	0x0005
        /*0046*/ 	.short	0x0028
        /*0048*/ 	.byte	0x00, 0xf0, 0x11, 0x00


	//----- nvinfo : EIATTR_KPARAM_INFO
	.align		4
.L_19:
        /*004c*/ 	.byte	0x04, 0x17
        /*004e*/ 	.short	(.L_21 - .L_20)
.L_20:
        /*0050*/ 	.word	0x00000000
        /*0054*/ 	.short	0x0004
        /*0056*/ 	.short	0x0020
        /*0058*/ 	.byte	0x00, 0xf4, 0x21, 0x00


	//----- nvinfo : EIATTR_KPARAM_INFO
	.align		4
.L_21:
        /*005c*/ 	.byte	0x04, 0x17
        /*005e*/ 	.short	(.L_23 - .L_22)
.L_22:
        /*0060*/ 	.word	0x00000000
        /*0064*/ 	.short	0x0003
        /*0066*/ 	.short	0x0018
        /*0068*/ 	.byte	0x00, 0xf4, 0x21, 0x00


	//----- nvinfo : EIATTR_KPARAM_INFO
	.align		4
.L_23:
        /*006c*/ 	.byte	0x04, 0x17
        /*006e*/ 	.short	(.L_25 - .L_24)
.L_24:
        /*0070*/ 	.word	0x00000000
        /*0074*/ 	.short	0x0002
        /*0076*/ 	.short	0x0010
        /*0078*/ 	.byte	0x00, 0xf4, 0x21, 0x00


	//----- nvinfo : EIATTR_KPARAM_INFO
	.align		4
.L_25:
        /*007c*/ 	.byte	0x04, 0x17
        /*007e*/ 	.short	(.L_27 - .L_26)
.L_26:
        /*0080*/ 	.word	0x00000000
        /*0084*/ 	.short	0x0001
        /*0086*/ 	.short	0x0008
        /*0088*/ 	.byte	0x00, 0xf4, 0x21, 0x00


	//----- nvinfo : EIATTR_KPARAM_INFO
	.align		4
.L_27:
        /*008c*/ 	.byte	0x04, 0x17
        /*008e*/ 	.short	(.L_29 - .L_28)
.L_28:
        /*0090*/ 	.word	0x00000000
        /*0094*/ 	.short	0x0000
        /*0096*/ 	.short	0x0000
        /*0098*/ 	.byte	0x00, 0xf4, 0x21, 0x00


	//----- nvinfo : EIATTR_MAXREG_COUNT
	.align		4
.L_29:
        /*009c*/ 	.byte	0x03, 0x1b
        /*009e*/ 	.short	0x00ff


	//----- nvinfo : EIATTR_EXTERNS
	.align		4
        /*00a0*/ 	.byte	0x04, 0x0f
        /*00a2*/ 	.short	(.L_31 - .L_30)


	//   ....[0]....
	.align		4
.L_30:
        /*00a4*/ 	.word	index@(__assertfail)


	//----- nvinfo : EIATTR_COOP_GROUP_MASK_REGIDS
	.align		4
.L_31:
        /*00a8*/ 	.byte	0x04, 0x29
        /*00aa*/ 	.short	(.L_33 - .L_32)


	//   ....[0]....
.L_32:
        /*00ac*/ 	.word	0xffffffff


	//   ....[1]....
        /*00b0*/ 	.word	0xffffffff


	//   ....[2]....
        /*00b4*/ 	.word	0xffffffff


	//   ....[3]....
        /*00b8*/ 	.word	0xffffffff


	//   ....[4]....
        /*00bc*/ 	.word	0xffffffff


	//   ....[5]....
        /*00c0*/ 	.word	0xffffffff


	//----- nvinfo : EIATTR_COOP_GROUP_INSTR_OFFSETS
	.align		4
.L_33:
        /*00c4*/ 	.byte	0x04, 0x28
        /*00c6*/ 	.short	(.L_35 - .L_34)


	//   ....[0]....
.L_34:
        /*00c8*/ 	.word	0x00000cf0


	//   ....[1]....
        /*00cc*/ 	.word	0x00000d20


	//   ....[2]....
        /*00d0*/ 	.word	0x00000dd0


	//   ....[3]....
        /*00d4*/ 	.word	0x00000e20


	//   ....[4]....
        /*00d8*/ 	.word	0x00000fb0


	//   ....[5]....
        /*00dc*/ 	.word	0x00000fd0


	//----- nvinfo : EIATTR_SYSCALL_OFFSETS
	.align		4
.L_35:
        /*00e0*/ 	.byte	0x04, 0x46
        /*00e2*/ 	.short	(.L_37 - .L_36)


	//   ....[0]....
.L_36:
        /*00e4*/ 	.word	0x00002410


	//----- nvinfo : EIATTR_EXIT_INSTR_OFFSETS
	.align		4
.L_37:
        /*00e8*/ 	.byte	0x04, 0x1c
        /*00ea*/ 	.short	(.L_39 - .L_38)


	//   ....[0]....
.L_38:
        /*00ec*/ 	.word	0x000013a0


	//   ....[1]....
        /*00f0*/ 	.word	0x000022c0


	//   ....[2]....
        /*00f4*/ 	.word	0x000022e0


	//----- nvinfo : EIATTR_REQNTID
	.align		4
.L_39:
        /*00f8*/ 	.byte	0x04, 0x10
        /*00fa*/ 	.short	(.L_41 - .L_40)
.L_40:
        /*00fc*/ 	.word	0x00000100
        /*0100*/ 	.word	0x00000001
        /*0104*/ 	.word	0x00000001


	//----- nvinfo : EIATTR_CRS_STACK_SIZE
	.align		4
.L_41:
        /*0108*/ 	.byte	0x04, 0x1e
        /*010a*/ 	.short	(.L_43 - .L_42)
.L_42:
        /*010c*/ 	.word	0x00000000
.L_43:


//--------------------- .nv.callgraph             --------------------------
	.section	.nv.callgraph,"",@"SHT_CUDA_CALLGRAPH"
	.align	4
	.sectionentsize	8
	.align		4
        /*0000*/ 	.word	0x00000000
	.align		4
        /*0004*/ 	.word	0xffffffff
	.align		4
        /*0008*/ 	.word	index@(triton_red_fused__to_copy_add_mul_rsub_4)
	.align		4
        /*000c*/ 	.word	index@(__assertfail)
	.align		4
        /*0010*/ 	.word	0x00000000
	.align		4
        /*0014*/ 	.word	0xfffffffe
	.align		4
        /*0018*/ 	.word	0x00000000
	.align		4
        /*001c*/ 	.word	0xfffffffd
	.align		4
        /*0020*/ 	.word	0x00000000
	.align		4
        /*0024*/ 	.word	0xfffffffc


//--------------------- .nv.rel.action            --------------------------
	.section	.nv.rel.action,"",@"SHT_CUDA_RELOCINFO"
	.align	8
	.sectionentsize	8
        /*0000*/ 	.byte	0x73, 0x00, 0x00, 0x00, 0x00, 0x00, 0x00, 0x00, 0x00, 0x00, 0x00, 0x11, 0x25, 0x00, 0x05, 0x36


//--------------------- .nv.constant4             --------------------------
	.section	.nv.constant4,"a",@progbits
	.align	8
	.align		8
.nv.constant4:
        /*0000*/ 	.dword	__assertfail
	.align		8
        /*0008*/ 	.dword	assertFunc_0
	.align		8
        /*0010*/ 	.dword	assertFile_0
	.align		8
        /*0018*/ 	.dword	assertMessage_0
	.align		8
        /*0020*/ 	.dword	_$_str


//--------------------- .nv.constant0.triton_red_fused__to_copy_add_mul_rsub_4 --------------------------
	.section	.nv.constant0.triton_red_fused__to_copy_add_mul_rsub_4,"a",@progbits
	.sectionflags	@""
	.align	4
.nv.constant0.triton_red_fused__to_copy_add_mul_rsub_4:
	.zero		408


//--------------------- .text.triton_red_fused__to_copy_add_mul_rsub_4 --------------------------
	.section	.text.triton_red_fused__to_copy_add_mul_rsub_4,"ax",@progbits
	.sectionflags	@"SHF_BARRIERS=1"
	.sectioninfo	@"SHI_REGISTERS=38"
	.align	128
        .global         triton_red_fused__to_copy_add_mul_rsub_4
        .type           triton_red_fused__to_copy_add_mul_rsub_4,@function
        .size           triton_red_fused__to_copy_add_mul_rsub_4,(.L_x_5 - triton_red_fused__to_copy_add_mul_rsub_4)
        .other          triton_red_fused__to_copy_add_mul_rsub_4,@"STO_CUDA_ENTRY STV_DEFAULT"
triton_red_fused__to_copy_add_mul_rsub_4:
.text.triton_red_fused__to_copy_add_mul_rsub_4:
[----:B------:R-:W-:Y:S02]  /*0000*/  IMAD.MOV.U32 R1, RZ, RZ, c[0x0][0x28] ;  /* 0x00000a00ff017624 */ /* 0x000fe400078e00ff */
[----:B------:R-:W0:Y:S01]  /*0010*/  S2R R0, SR_TID.X ;  /* 0x0000000000007919 */ /* 0x000e220000002100 */
[----:B------:R-:W-:Y:S01]  /*0020*/  IMAD.MOV.U32 R16, RZ, RZ, 0x4 ;  /* 0x00000004ff107424 */ /* 0x000fe200078e00ff */
[----:B------:R-:W-:Y:S02]  /*0030*/  ULDC.64 UR4, c[0x0][0x118] ;  /* 0x0000460000047ab9 */ /* 0x000fe40000000a00 */
[----:B------:R-:W1:Y:S01]  /*0040*/  S2R R11, SR_CTAID.X ;  /* 0x00000000000b7919 */ /* 0x000e620000002500 */
[--C-:B0-----:R-:W-:Y:S01]  /*0050*/  SHF.R.U32.HI R2, RZ, 0x2, R0.reuse ;  /* 0x00000002ff027819 */ /* 0x101fe20000011600 */
[----:B------:R-:W-:Y:S01]  /*0060*/  IMAD.SHL.U32 R8, R0, 0x4, RZ ;  /* 0x0000000400087824 */ /* 0x000fe200078e00ff */
[----:B------:R-:W-:Y:S01]  /*0070*/  SHF.R.U32.HI R9, RZ, 0x6, R0 ;  /* 0x00000006ff097819 */ /* 0x000fe20000011600 */
[----:B-1----:R-:W-:Y:S01]  /*0080*/  IMAD.SHL.U32 R13, R11, 0x40, RZ ;  /* 0x000000400b0d7824 */ /* 0x002fe200078e00ff */
[----:B------:R-:W-:Y:S02]  /*0090*/  SGXT.U32 R2, R2, 0x6 ;  /* 0x000000060202781a */ /* 0x000fe40000000000 */
[----:B------:R-:W-:-:S02]  /*00a0*/  SGXT.U32 R9, R9, 0x2 ;  /* 0x000000020909781a */ /* 0x000fc40000000000 */
[----:B------:R-:W-:Y:S01]  /*00b0*/  LOP3.LUT R3, R2, R13, RZ, 0xfc, !PT ;  /* 0x0000000d02037212 */ /* 0x000fe200078efcff */
[----:B------:R-:W-:Y:S01]  /*00c0*/  IMAD R30, R11, 0x40, R2 ;  /* 0x000000400b1e7824 */ /* 0x000fe200078e0202 */
[----:B------:R-:W-:Y:S02]  /*00d0*/  LOP3.LUT R9, R9, 0xfc, R8, 0xf8, !PT ;  /* 0x000000fc09097812 */ /* 0x000fe400078ef808 */
[C---:B------:R-:W-:Y:S01]  /*00e0*/  LOP3.LUT R19, R0.reuse, 0xff, RZ, 0xc0, !PT ;  /* 0x000000ff00137812 */ /* 0x040fe200078ec0ff */
[----:B------:R-:W-:Y:S01]  /*00f0*/  IMAD.HI R6, R3, 0x1948b0fd, RZ ;  /* 0x1948b0fd03067827 */ /* 0x000fe200078e02ff */
[C---:B------:R-:W-:Y:S02]  /*0100*/  LOP3.LUT R28, R0.reuse, 0x3, RZ, 0xc0, !PT ;  /* 0x00000003001c7812 */ /* 0x040fe400078ec0ff */
[----:B------:R-:W-:Y:S01]  /*0110*/  LOP3.LUT R11, R0, 0x3f, RZ, 0xc0, !PT ;  /* 0x0000003f000b7812 */ /* 0x000fe200078ec0ff */
[----:B------:R-:W-:Y:S01]  /*0120*/  IMAD R30, R30, 0x144, RZ ;  /* 0x000001441e1e7824 */ /* 0x000fe200078e02ff */
[----:B------:R-:W-:-:S02]  /*0130*/  SHF.R.U32.HI R7, RZ, 0x1f, R6 ;  /* 0x0000001fff077819 */ /* 0x000fc40000011606 */
[----:B------:R-:W-:Y:S02]  /*0140*/  ISETP.GE.AND P3, PT, R3, 0x2880, PT ;  /* 0x000028800300780c */ /* 0x000fe40003f66270 */
[CC--:B------:R-:W-:Y:S02]  /*0150*/  LEA.HI.SX32 R4, R6.reuse, R7.reuse, 0x18 ;  /* 0x0000000706047211 */ /* 0x0c0fe400078fc2ff */
[----:B------:R-:W-:Y:S01]  /*0160*/  LEA.HI.SX32 R15, R6, R7, 0x1b ;  /* 0x00000007060f7211 */ /* 0x000fe200078fdaff */
[----:B------:R-:W-:Y:S02]  /*0170*/  IMAD.MOV.U32 R6, RZ, RZ, -0x800000 ;  /* 0xff800000ff067424 */ /* 0x000fe400078e00ff */
[----:B------:R-:W-:Y:S01]  /*0180*/  IMAD R5, R4, 0x144, RZ ;  /* 0x0000014404057824 */ /* 0x000fe200078e02ff */
[----:B------:R-:W-:Y:S01]  /*0190*/  SHF.R.U32.HI R4, RZ, 0x2, R8 ;  /* 0x00000002ff047819 */ /* 0x000fe20000011608 */
[C---:B------:R-:W-:Y:S01]  /*01a0*/  IMAD R21, R15.reuse, 0x10, R30 ;  /* 0x000000100f157824 */ /* 0x040fe200078e021e */
[----:B------:R-:W-:-:S02]  /*01b0*/  LEA.HI R12, R15, R15, RZ, 0x3 ;  /* 0x0000000f0f0c7211 */ /* 0x000fc400078f18ff */
[----:B------:R-:W-:Y:S01]  /*01c0*/  LOP3.LUT R17, R5, 0x3, R0, 0xf8, !PT ;  /* 0x0000000305117812 */ /* 0x000fe200078ef800 */
[----:B------:R-:W-:Y:S01]  /*01d0*/  IMAD.IADD R24, R28, 0x1, R21 ;  /* 0x000000011c187824 */ /* 0x000fe200078e0215 */
[----:B------:R-:W-:Y:S02]  /*01e0*/  SGXT.U32 R8, R4, 0x6 ;  /* 0x000000060408781a */ /* 0x000fe40000000000 */
[----:B------:R-:W-:Y:S02]  /*01f0*/  SHF.R.S32.HI R10, RZ, 0x1f, R5 ;  /* 0x0000001fff0a7819 */ /* 0x000fe40000011405 */
[----:B------:R-:W-:Y:S01]  /*0200*/  LEA R4, P0, R17, c[0x0][0x168], 0x3 ;  /* 0x00005a0011047a11 */ /* 0x000fe200078018ff */
[----:B------:R-:W-:Y:S01]  /*0210*/  IMAD.IADD R5, R9, 0x1, R8 ;  /* 0x0000000109057824 */ /* 0x000fe200078e0208 */
[----:B------:R-:W-:Y:S01]  /*0220*/  LOP3.LUT R18, R12, 0xfffffff8, RZ, 0xc0, !PT ;  /* 0xfffffff80c127812 */ /* 0x000fe200078ec0ff */
[----:B------:R-:W-:Y:S01]  /*0230*/  CS2R R8, SRZ ;  /* 0x0000000000087805 */ /* 0x000fe2000001ff00 */
[----:B------:R-:W-:Y:S01]  /*0240*/  LEA.HI.X R7, R17, c[0x0][0x16c], R10, 0x3, P0 ;  /* 0x00005b0011077a11 */ /* 0x000fe200000f1c0a */
[----:B------:R-:W-:Y:S01]  /*0250*/  IMAD R17, R15, 0x144, RZ ;  /* 0x000001440f117824 */ /* 0x000fe200078e02ff */
[----:B------:R-:W-:Y:S01]  /*0260*/  PLOP3.LUT P0, PT, PT, PT, PT, 0x8, 0x0 ;  /* 0x000000000000781c */ /* 0x000fe20003f0e170 */
[----:B------:R-:W-:Y:S01]  /*0270*/  IMAD.SHL.U32 R25, R5, 0x4, RZ ;  /* 0x0000000405197824 */ /* 0x000fe200078e00ff */
[----:B------:R-:W-:-:S02]  /*0280*/  MOV R10, RZ ;  /* 0x000000ff000a7202 */ /* 0x000fc40000000f00 */
[--C-:B------:R-:W-:Y:S01]  /*0290*/  LOP3.LUT R14, R17, 0x3, R0.reuse, 0xf8, !PT ;  /* 0x00000003110e7812 */ /* 0x100fe200078ef800 */
[----:B------:R-:W-:Y:S01]  /*02a0*/  IMAD.IADD R17, R3, 0x1, -R17 ;  /* 0x0000000103117824 */ /* 0x000fe200078e0a11 */
[----:B------:R-:W-:Y:S01]  /*02b0*/  LOP3.LUT R30, R30, 0x3, R0, 0xf8, !PT ;  /* 0x000000031e1e7812 */ /* 0x000fe200078ef800 */
[----:B------:R-:W-:Y:S01]  /*02c0*/  IMAD.IADD R25, R25, 0x1, R25 ;  /* 0x0000000119197824 */ /* 0x000fe200078e0219 */
[----:B------:R-:W-:Y:S01]  /*02d0*/  IADD3 R12, -R13, R14, -R2 ;  /* 0x0000000e0d0c7210 */ /* 0x000fe20007ffe902 */
[----:B------:R-:W-:Y:S01]  /*02e0*/  IMAD.IADD R14, R2, 0x1, R19 ;  /* 0x00000001020e7824 */ /* 0x000fe200078e0213 */
[----:B------:R-:W-:Y:S01]  /*02f0*/  IADD3 R28, P1, R28, -R17, RZ ;  /* 0x800000111c1c7210 */ /* 0x000fe20007f3e0ff */
[----:B------:R-:W-:Y:S01]  /*0300*/  IMAD.IADD R19, R15, 0x1, -R18 ;  /* 0x000000010f137824 */ /* 0x000fe200078e0a12 */
[----:B------:R-:W-:Y:S02]  /*0310*/  SHF.R.S32.HI R29, RZ, 0x1f, R17 ;  /* 0x0000001fff1d7819 */ /* 0x000fe40000011411 */
[----:B------:R-:W-:Y:S01]  /*0320*/  SHF.L.U32 R15, R14, 0x2, RZ ;  /* 0x000000020e0f7819 */ /* 0x000fe200000006ff */
[----:B------:R-:W-:Y:S01]  /*0330*/  IMAD.WIDE R16, R19, R16, c[0x0][0x160] ;  /* 0x0000580013107625 */ /* 0x000fe200078e0210 */
[----:B------:R-:W-:-:S03]  /*0340*/  LOP3.LUT R13, R13, 0x3f, R0, 0xf8, !PT ;  /* 0x0000003f0d0d7812 */ /* 0x000fc600078ef800 */
[----:B------:R-:W-:Y:S02]  /*0350*/  IMAD.IADD R15, R15, 0x1, R15 ;  /* 0x000000010f0f7824 */ /* 0x000fe400078e020f */
[----:B------:R-:W-:Y:S02]  /*0360*/  IMAD.X R29, RZ, RZ, ~R29, P1 ;  /* 0x000000ffff1d7224 */ /* 0x000fe400008e0e1d */
.L_x_1:
[----:B------:R-:W-:Y:S01]  /*0370*/  @!P3 MOV R26, 0x0 ;  /* 0x00000000001ab802 */ /* 0x000fe20000000f00 */
[----:B------:R-:W-:Y:S01]  /*0380*/  @!P3 IMAD.MOV.U32 R27, RZ, RZ, 0x14f00000 ;  /* 0x14f00000ff1bb424 */ /* 0x000fe200078e00ff */
[----:B------:R-:W-:Y:S01]  /*0390*/  @!P3 MOV R23, 0x14f00000 ;  /* 0x14f000000017b802 */ /* 0x000fe20000000f00 */
[----:B------:R-:W-:Y:S01]  /*03a0*/  IMAD.IADD R20, R30, 0x1, R9 ;  /* 0x000000011e147824 */ /* 0x000fe200078e0209 */
[----:B------:R-:W0:Y:S01]  /*03b0*/  @!P3 R2UR UR6, R26 ;  /* 0x000000001a06b3c2 */ /* 0x000e2200000e0000 */
[----:B------:R-:W-:Y:S02]  /*03c0*/  IMAD.MOV.U32 R31, RZ, RZ, 0x4 ;  /* 0x00000004ff1f7424 */ /* 0x000fe400078e00ff */
[----:B------:R-:W-:Y:S02]  /*03d0*/  IMAD.MOV.U32 R33, RZ, RZ, RZ ;  /* 0x000000ffff217224 */ /* 0x000fe400078e00ff */
[----:B------:R-:W-:-:S03]  /*03e0*/  IMAD.WIDE R20, R20, R31, c[0x0][0x170] ;  /* 0x00005c0014147625 */ /* 0x000fc600078e021f */
[----:B------:R-:W0:Y:S01]  /*03f0*/  @!P3 R2UR UR7, R27 ;  /* 0x000000001b07b3c2 */ /* 0x000e2200000e0000 */
[----:B------:R-:W-:Y:S01]  /*0400*/  @!P3 IMAD.MOV.U32 R22, RZ, RZ, 0x0 ;  /* 0x00000000ff16b424 */ /* 0x000fe200078e00ff */
[----:B0-----:R0:W2:Y:S01]  /*0410*/  @!P3 LDG.E.EL R33, desc[UR6][R20.64] ;  /* 0x000000061421b981 */ /* 0x0010a2200c2e1900 */
[----:B------:R-:W-:-:S05]  /*0420*/  IMAD.IADD R26, R12, 0x1, R9 ;  /* 0x000000010c1a7824 */ /* 0x000fca00078e0209 */
[----:B------:R-:W1:Y:S01]  /*0430*/  @!P3 R2UR UR6, R22 ;  /* 0x000000001606b3c2 */ /* 0x000e6200000e0000 */
[----:B------:R-:W-:Y:S01]  /*0440*/  CS2R R18, SRZ ;  /* 0x0000000000127805 */ /* 0x000fe2000001ff00 */
[----:B------:R-:W-:-:S04]  /*0450*/  IABS R26, R26 ;  /* 0x0000001a001a7213 */ /* 0x000fc80000000000 */
[----:B------:R-:W-:Y:S02]  /*0460*/  I2FP.F32.S32 R27, R26 ;  /* 0x0000001a001b7245 */ /* 0x000fe40000201400 */
[----:B------:R-:W1:Y:S01]  /*0470*/  @!P3 R2UR UR7, R23 ;  /* 0x000000001707b3c2 */ /* 0x000e6200000e0000 */
[----:B0-----:R-:W-:Y:S02]  /*0480*/  @!P3 IMAD.MOV.U32 R20, RZ, RZ, R4 ;  /* 0x000000ffff14b224 */ /* 0x001fe400078e0004 */
[----:B------:R-:W-:Y:S01]  /*0490*/  @!P3 IMAD.MOV.U32 R21, RZ, RZ, R7 ;  /* 0x000000ffff15b224 */ /* 0x000fe200078e0007 */
[----:B------:R-:W-:-:S05]  /*04a0*/  FMUL R27, R27, 0.125 ;  /* 0x3e0000001b1b7820 */ /* 0x000fca0000400000 */
[----:B------:R-:W-:-:S13]  /*04b0*/  FSETP.GEU.AND P1, PT, R27, 1.175494350822287508e-38, PT ;  /* 0x008000001b00780b */ /* 0x000fda0003f2e000 */
[----:B------:R-:W-:Y:S01]  /*04c0*/  @!P1 FMUL R27, R27, 8388608 ;  /* 0x4b0000001b1b9820 */ /* 0x000fe20000400000 */
[----:B-1----:R0:W5:Y:S04]  /*04d0*/  @!P3 LDG.E.EL.64 R18, desc[UR6][R20.64] ;  /* 0x000000061412b981 */ /* 0x002168200c2e1b00 */
[C---:B------:R-:W-:Y:S01]  /*04e0*/  IADD3 R22, R27.reuse, -0x3f2aaaab, RZ ;  /* 0xc0d555551b167810 */ /* 0x040fe20007ffe0ff */
[----:B------:R-:W-:Y:S01]  /*04f0*/  BAR.SYNC.DEFER_BLOCKING 0x0 ;  /* 0x0000000000007b1d */ /* 0x000fe20000010000 */
[----:B------:R-:W-:Y:S02]  /*0500*/  ISETP.GE.U32.AND P2, PT, R27, 0x7f800000, PT ;  /* 0x7f8000001b00780c */ /* 0x000fe40003f46070 */
[----:B------:R-:W-:Y:S01]  /*0510*/  LOP3.LUT R22, R22, 0xff800000, RZ, 0xc0, !PT ;  /* 0xff80000016167812 */ /* 0x000fe200078ec0ff */
[----:B0-----:R-:W-:-:S04]  /*0520*/  IMAD.MOV.U32 R21, RZ, RZ, 0x3e055027 ;  /* 0x3e055027ff157424 */ /* 0x001fc800078e00ff */
[----:B------:R-:W-:Y:S01]  /*0530*/  IMAD.IADD R23, R27, 0x1, -R22 ;  /* 0x000000011b177824 */ /* 0x000fe200078e0a16 */
[----:B------:R-:W-:-:S03]  /*0540*/  I2FP.F32.S32 R22, R22 ;  /* 0x0000001600167245 */ /* 0x000fc60000201400 */
[----:B------:R-:W-:-:S04]  /*0550*/  FADD R20, R23, -1 ;  /* 0xbf80000017147421 */ /* 0x000fc80000000000 */
[----:B------:R-:W-:-:S04]  /*0560*/  FFMA.FTZ R21, R20, -R21, 0.14084610342979431152 ;  /* 0x3e1039f614157423 */ /* 0x000fc80000010815 */
[----:B------:R-:W-:-:S04]  /*0570*/  FFMA.FTZ R21, R20, R21, -0.12148627638816833496 ;  /* 0xbdf8cdcc14157423 */ /* 0x000fc80000010015 */
[----:B------:R-:W-:-:S04]  /*0580*/  FFMA.FTZ R21, R20, R21, 0.13980610668659210205 ;  /* 0x3e0f295514157423 */ /* 0x000fc80000010015 */
[----:B------:R-:W-:-:S04]  /*0590*/  FFMA.FTZ R21, R20, R21, -0.16684235632419586182 ;  /* 0xbe2ad8b914157423 */ /* 0x000fc80000010015 */
[----:B------:R-:W-:-:S04]  /*05a0*/  FFMA.FTZ R21, R20, R21, 0.20012299716472625732 ;  /* 0x3e4ced0b14157423 */ /* 0x000fc80000010015 */
[----:B------:R-:W-:-:S04]  /*05b0*/  FFMA.FTZ R21, R20, R21, -0.24999669194221496582 ;  /* 0xbe7fff2214157423 */ /* 0x000fc80000010015 */
[----:B------:R-:W-:-:S04]  /*05c0*/  FFMA.FTZ R21, R20, R21, 0.33333182334899902344 ;  /* 0x3eaaaa7814157423 */ /* 0x000fc80000010015 */
[C---:B------:R-:W-:Y:S01]  /*05d0*/  FFMA.FTZ R23, R20.reuse, R21, -0.5 ;  /* 0xbf00000014177423 */ /* 0x040fe20000010015 */
[----:B------:R-:W-:Y:S02]  /*05e0*/  FSEL R21, RZ, -23, P1 ;  /* 0xc1b80000ff157808 */ /* 0x000fe40000800000 */
[----:B------:R-:W-:Y:S01]  /*05f0*/  FSETP.NEU.AND P1, PT, R27, RZ, PT ;  /* 0x000000ff1b00720b */ /* 0x000fe20003f2d000 */
[----:B------:R-:W-:Y:S02]  /*0600*/  FMUL R23, R20, R23 ;  /* 0x0000001714177220 */ /* 0x000fe40000400000 */
[----:B------:R-:W-:Y:S01]  /*0610*/  FFMA.FTZ R21, R22, 1.1920928955078125e-07, R21 ;  /* 0x3400000016157823 */ /* 0x000fe20000010015 */
[----:B------:R-:W-:Y:S01]  /*0620*/  @P2 MOV R22, 0x7f800000 ;  /* 0x7f80000000162802 */ /* 0x000fe20000000f00 */
[----:B------:R-:W-:-:S04]  /*0630*/  FFMA.FTZ R20, R20, R23, R20 ;  /* 0x0000001714147223 */ /* 0x000fc80000010014 */
[----:B------:R-:W-:Y:S01]  /*0640*/  FFMA.FTZ R20, R21, 0.69314718246459960938, R20 ;  /* 0x3f31721815147823 */ /* 0x000fe20000010014 */
[----:B------:R-:W-:Y:S01]  /*0650*/  @P2 FFMA.FTZ R20, R27, R22, +INF ;  /* 0x7f8000001b142423 */ /* 0x000fe20000010016 */
[----:B------:R-:W-:Y:S01]  /*0660*/  IMAD.MOV.U32 R22, RZ, RZ, R26 ;  /* 0x000000ffff167224 */ /* 0x000fe200078e001a */
[----:B------:R-:W-:Y:S02]  /*0670*/  IADD3 R27, P5, R9, R28, RZ ;  /* 0x0000001c091b7210 */ /* 0x000fe40007fbe0ff */
[----:B------:R-:W-:Y:S02]  /*0680*/  FMUL.M8 R20, R20, 0.36067375540733337402 ;  /* 0x3eb8aa3b14147820 */ /* 0x000fe40000700000 */
[----:B------:R-:W-:-:S03]  /*0690*/  ISETP.GE.AND P4, PT, R22, 0x8, PT ;  /* 0x000000081600780c */ /* 0x000fc60003f86270 */
[----:B------:R-:W-:-:S06]  /*06a0*/  FSEL R20, R20, -INF , P1 ;  /* 0xff80000014147808 */ /* 0x000fcc0000800000 */
[----:B------:R-:W0:Y:S02]  /*06b0*/  F2I.S64.TRUNC R20, R20 ;  /* 0x0000001400147311 */ /* 0x000e24000020d900 */
[----:B0-----:R-:W-:Y:S02]  /*06c0*/  IADD3 R23, P1, R20, 0x8, RZ ;  /* 0x0000000814177810 */ /* 0x001fe40007f3e0ff */
[----:B------:R-:W-:Y:S02]  /*06d0*/  SHF.R.S32.HI R20, RZ, 0x1f, R26 ;  /* 0x0000001fff147819 */ /* 0x000fe4000001141a */
[----:B------:R-:W-:Y:S01]  /*06e0*/  ISETP.LT.U32.AND P2, PT, R23, 0xf, PT ;  /* 0x0000000f1700780c */ /* 0x000fe20003f41070 */
[----:B------:R-:W-:Y:S01]  /*06f0*/  IMAD.X R21, RZ, RZ, R21, P1 ;  /* 0x000000ffff157224 */ /* 0x000fe200008e0615 */
[----:B------:R-:W-:Y:S01]  /*0700*/  ISETP.GT.U32.AND P1, PT, R27, RZ, PT ;  /* 0x000000ff1b00720c */ /* 0x000fe20003f24070 */
[----:B------:R-:W-:-:S03]  /*0710*/  IMAD.X R27, R10, 0x1, R29, P5 ;  /* 0x000000010a1b7824 */ /* 0x000fc600028e061d */
[----:B------:R-:W-:Y:S02]  /*0720*/  ISETP.LT.AND.EX P2, PT, R21, RZ, PT, P2 ;  /* 0x000000ff1500720c */ /* 0x000fe40003f41320 */
[----:B------:R-:W-:Y:S02]  /*0730*/  ISETP.GT.AND.EX P1, PT, R27, RZ, PT, P1 ;  /* 0x000000ff1b00720c */ /* 0x000fe40003f24310 */
[----:B------:R-:W-:Y:S02]  /*0740*/  @P4 SEL R22, R23, 0xf, P2 ;  /* 0x0000000f17164807 */ /* 0x000fe40001000000 */
[----:B------:R-:W-:Y:S02]  /*0750*/  SEL R23, RZ, 0x10, !P1 ;  /* 0x00000010ff177807 */ /* 0x000fe40004800000 */
[----:B------:R-:W-:Y:S02]  /*0760*/  @P4 SEL R20, R21, RZ, P2 ;  /* 0x000000ff15144207 */ /* 0x000fe40001000000 */
[----:B------:R-:W-:-:S05]  /*0770*/  IADD3 R21, P1, R22, R23, RZ ;  /* 0x0000001716157210 */ /* 0x000fca0007f3e0ff */
[----:B------:R-:W-:-:S05]  /*0780*/  IMAD.X R22, RZ, RZ, R20, P1 ;  /* 0x000000ffff167224 */ /* 0x000fca00008e0614 */
[----:B------:R-:W-:-:S04]  /*0790*/  SHF.R.U32.HI R20, RZ, 0x1a, R22 ;  /* 0x0000001aff147819 */ /* 0x000fc80000011616 */
[----:B------:R-:W-:-:S04]  /*07a0*/  LOP3.LUT R20, R20, 0x20, RZ, 0xc0, !PT ;  /* 0x0000002014147812 */ /* 0x000fc800078ec0ff */
[----:B------:R-:W-:-:S05]  /*07b0*/  IADD3 R21, P1, R20, R21, RZ ;  /* 0x0000001514157210 */ /* 0x000fca0007f3e0ff */
[----:B------:R-:W-:Y:S01]  /*07c0*/  IMAD.X R22, RZ, RZ, R22, P1 ;  /* 0x000000ffff167224 */ /* 0x000fe200008e0616 */
[----:B------:R-:W-:-:S04]  /*07d0*/  ISETP.GE.U32.AND P1, PT, R21, 0x20, PT ;  /* 0x000000201500780c */ /* 0x000fc80003f26070 */
[----:B------:R-:W-:-:S04]  /*07e0*/  ISETP.GE.U32.AND.EX P1, PT, R22, RZ, PT, P1 ;  /* 0x000000ff1600720c */ /* 0x000fc80003f26110 */
[----:B------:R-:W-:Y:S01]  /*07f0*/  ISETP.GT.OR P1, PT, R3, 0x287f, !P1 ;  /* 0x0000287f0300780c */ /* 0x000fe20004f24670 */
[----:B--2---:R0:W-:Y:S04]  /*0800*/  STS [R14.X4], R33 ;  /* 0x000000210e007388 */ /* 0x0041e80000004800 */
[----:B------:R-:W-:Y:S08]  /*0810*/  BAR.SYNC.DEFER_BLOCKING 0x0 ;  /* 0x0000000000007b1d */ /* 0x000ff00000010000 */
[----:B------:R-:W-:Y:S05]  /*0820*/  @!P1 BRA `(.L_x_0) ;  /* 0x00001ac000009947 */ /* 0x000fea0003800000 */
[----:B0-----:R-:W-:Y:S01]  /*0830*/  WARPSYNC 0xffffffff ;  /* 0xffffffff00007948 */ /* 0x001fe20003800000 */
[----:B------:R-:W-:Y:S04]  /*0840*/  LDS R32, [R5.X4] ;  /* 0x0000000005207984 */ /* 0x000fe80000004800 */
[----:B------:R-:W-:Y:S06]  /*0850*/  BAR.SYNC.DEFER_BLOCKING 0x0 ;  /* 0x0000000000007b1d */ /* 0x000fec0000010000 */
[----:B------:R-:W-:Y:S01]  /*0860*/  BAR.SYNC.DEFER_BLOCKING 0x0 ;  /* 0x0000000000007b1d */ /* 0x000fe20000010000 */
[----:B------:R-:W-:Y:S01]  /*0870*/  LEA R26, P1, R21, R16, 0x5 ;  /* 0x00000010151a7211 */ /* 0x000fe200078228ff */
[----:B------:R-:W-:Y:S01]  /*0880*/  IMAD.MOV.U32 R33, RZ, RZ, RZ ;  /* 0x000000ffff217224 */ /* 0x000fe200078e00ff */
[----:B------:R-:W-:-:S02]  /*0890*/  ISETP.GE.AND P4, PT, R13, 0x2880, PT ;  /* 0x000028800d00780c */ /* 0x000fc40003f86270 */
[----:B------:R-:W-:-:S11]  /*08a0*/  LEA.HI.X R27, R21, R17, R22, 0x5, P1 ;  /* 0x00000011151b7211 */ /* 0x000fd600008f2c16 */
[----:B------:R-:W-:Y:S01]  /*08b0*/  @!P4 MOV R22, 0x0 ;  /* 0x000000000016c802 */ /* 0x000fe20000000f00 */
[----:B------:R-:W-:-:S03]  /*08c0*/  @!P4 IMAD.MOV.U32 R23, RZ, RZ, 0x14f00000 ;  /* 0x14f00000ff17c424 */ /* 0x000fc600078e00ff */
[----:B------:R-:W0:Y:S01]  /*08d0*/  @!P4 R2UR UR6, R22 ;  /* 0x000000001606c3c2 */ /* 0x000e2200000e0000 */
[----:B------:R-:W-:Y:S04]  /*08e0*/  STS.64 [R15], R26 ;  /* 0x0000001a0f007388 */ /* 0x000fe80000000a00 */
[----:B------:R-:W-:Y:S06]  /*08f0*/  BAR.SYNC.DEFER_BLOCKING 0x0 ;  /* 0x0000000000007b1d */ /* 0x000fec0000010000 */
[----:B------:R-:W0:Y:S01]  /*0900*/  @!P4 R2UR UR7, R23 ;  /* 0x000000001707c3c2 */ /* 0x000e2200000e0000 */
[----:B------:R-:W0:Y:S04]  /*0910*/  LDS.64 R20, [R25] ;  /* 0x0000000019147984 */ /* 0x000e280000000a00 */
[----:B0-----:R-:W2:Y:S01]  /*0920*/  @!P4 LDG.E.EL R33, desc[UR6][R20.64] ;  /* 0x000000061421c981 */ /* 0x001ea2200c2e1900 */
[----:B-----5:R-:W0:Y:S03]  /*0930*/  I2F.S64 R18, R18 ;  /* 0x0000001200127312 */ /* 0x020e260000301400 */
[----:B------:R-:W-:Y:S01]  /*0940*/  BAR.SYNC.DEFER_BLOCKING 0x0 ;  /* 0x0000000000007b1d */ /* 0x000fe20000010000 */
[----:B------:R-:W-:Y:S01]  /*0950*/  FSETP.NAN.AND P2, PT, R6, R6, PT ;  /* 0x000000060600720b */ /* 0x000fe20003f48000 */
[----:B0-----:R-:W-:-:S04]  /*0960*/  FADD R34, -R18, 1 ;  /* 0x3f80000012227421 */ /* 0x001fc80000000100 */
[----:B------:R-:W-:-:S05]  /*0970*/  FMUL R35, R34, -3.40282346638528859812e+38 ;  /* 0xff7fffff22237820 */ /* 0x000fca0000400000 */
[----:B------:R-:W-:Y:S04]  /*0980*/  STS [R14.X4], R35 ;  /* 0x000000230e007388 */ /* 0x000fe80000004800 */
[----:B------:R-:W-:Y:S06]  /*0990*/  BAR.SYNC.DEFER_BLOCKING 0x0 ;  /* 0x0000000000007b1d */ /* 0x000fec0000010000 */
[----:B------:R-:W2:Y:S04]  /*09a0*/  LDS R26, [R5.X4] ;  /* 0x00000000051a7984 */ /* 0x000ea80000004800 */
[----:B------:R-:W-:Y:S01]  /*09b0*/  BAR.SYNC.DEFER_BLOCKING 0x0 ;  /* 0x0000000000007b1d */ /* 0x000fe20000010000 */
[----:B--2---:R-:W-:-:S04]  /*09c0*/  FADD R26, R26, R33 ;  /* 0x000000211a1a7221 */ /* 0x004fc80000000000 */
[----:B------:R-:W-:Y:S01]  /*09d0*/  FADD R23, R32, R26 ;  /* 0x0000001a20177221 */ /* 0x000fe20000000000 */
[----:B------:R0:W-:Y:S04]  /*09e0*/  STS [R5.X4], R26 ;  /* 0x0000001a05007388 */ /* 0x0001e80000004800 */
[----:B------:R-:W-:Y:S01]  /*09f0*/  BAR.SYNC.DEFER_BLOCKING 0x0 ;  /* 0x0000000000007b1d */ /* 0x000fe20000010000 */
[----:B------:R-:W-:-:S04]  /*0a00*/  FSETP.GT.AND P1, PT, R6, R23, PT ;  /* 0x000000170600720b */ /* 0x000fc80003f24000 */
[----:B------:R-:W-:-:S04]  /*0a10*/  FSEL R19, R6, R23, P1 ;  /* 0x0000001706137208 */ /* 0x000fc80000800000 */
[----:B------:R-:W-:Y:S02]  /*0a20*/  FSEL R21, R6, R19, P2 ;  /* 0x0000001306157208 */ /* 0x000fe40001000000 */
[----:B------:R-:W-:Y:S02]  /*0a30*/  FSETP.NEU.AND P2, PT, R23, -INF , !P4 ;  /* 0xff8000001700780b */ /* 0x000fe4000674d000 */
[C---:B------:R-:W-:Y:S01]  /*0a40*/  FSETP.NEU.AND P5, PT, R21.reuse, -INF , PT ;  /* 0xff8000001500780b */ /* 0x040fe20003fad000 */
[----:B------:R-:W-:Y:S01]  /*0a50*/  FADD R18, -R21, R6 ;  /* 0x0000000615127221 */ /* 0x000fe20000000100 */
[----:B------:R-:W-:Y:S01]  /*0a60*/  FADD R19, R23, -R21 ;  /* 0x8000001517137221 */ /* 0x000fe20000000000 */
[----:B------:R-:W-:Y:S02]  /*0a70*/  PLOP3.LUT P0, PT, P0, P2, PT, 0xa8, 0x0 ;  /* 0x000000000000781c */ /* 0x000fe40000705570 */
[----:B------:R-:W-:Y:S01]  /*0a80*/  FMUL R20, R18, 1.4426950216293334961 ;  /* 0x3fb8aa3b12147820 */ /* 0x000fe20000400000 */
[----:B------:R-:W-:Y:S01]  /*0a90*/  FMUL R27, R19, 1.4426950216293334961 ;  /* 0x3fb8aa3b131b7820 */ /* 0x000fe20000400000 */
[----:B------:R-:W-:Y:S01]  /*0aa0*/  IMAD.IADD R18, R24, 0x1, R9 ;  /* 0x0000000118127824 */ /* 0x000fe200078e0209 */
[----:B------:R-:W-:-:S02]  /*0ab0*/  IADD3 R4, P2, R4, 0x20, RZ ;  /* 0x0000002004047810 */ /* 0x000fc40007f5e0ff */
[----:B------:R-:W-:Y:S01]  /*0ac0*/  FSETP.GEU.AND P1, PT, R20, -126, PT ;  /* 0xc2fc00001400780b */ /* 0x000fe20003f2e000 */
[----:B------:R-:W1:Y:S01]  /*0ad0*/  LDS R33, [R14.X4] ;  /* 0x000000000e217984 */ /* 0x000e620000004800 */
[----:B------:R-:W-:Y:S01]  /*0ae0*/  FSETP.GEU.AND P6, PT, R27, -126, PT ;  /* 0xc2fc00001b00780b */ /* 0x000fe20003fce000 */
[----:B------:R-:W-:Y:S01]  /*0af0*/  IMAD.WIDE R18, R18, R31, c[0x0][0x178] ;  /* 0x00005e0012127625 */ /* 0x000fe200078e021f */
[----:B------:R-:W-:-:S03]  /*0b00*/  FSEL R6, R21, R6, !P4 ;  /* 0x0000000615067208 */ /* 0x000fc60006000000 */
[----:B------:R-:W-:-:S06]  /*0b10*/  IMAD.X R7, RZ, RZ, R7, P2 ;  /* 0x000000ffff077224 */ /* 0x000fcc00010e0607 */
[----:B------:R-:W-:Y:S02]  /*0b20*/  @!P1 FMUL R20, R20, 0.5 ;  /* 0x3f00000014149820 */ /* 0x000fe40000400000 */
[----:B------:R-:W-:Y:S02]  /*0b30*/  @!P6 FMUL R27, R27, 0.5 ;  /* 0x3f0000001b1be820 */ /* 0x000fe40000400000 */
[----:B------:R-:W2:Y:S08]  /*0b40*/  MUFU.EX2 R22, R20 ;  /* 0x0000001400167308 */ /* 0x000eb00000000800 */
[----:B0-----:R-:W0:Y:S01]  /*0b50*/  MUFU.EX2 R26, R27 ;  /* 0x0000001b001a7308 */ /* 0x001e220000000800 */
[----:B--2---:R-:W-:Y:S01]  /*0b60*/  @!P1 FMUL R22, R22, R22 ;  /* 0x0000001616169220 */ /* 0x004fe20000400000 */
[----:B------:R-:W-:-:S04]  /*0b70*/  ISETP.GE.U32.AND P1, PT, R9, 0x140, PT ;  /* 0x000001400900780c */ /* 0x000fc80003f26070 */
[----:B------:R-:W-:Y:S01]  /*0b80*/  ISETP.GE.U32.AND.EX P1, PT, R10, RZ, PT, P1 ;  /* 0x000000ff0a00720c */ /* 0x000fe20003f26110 */
[----:B-1----:R1:W-:Y:S01]  /*0b90*/  @!P3 STG.E [R18.64], R33 ;  /* 0x000000211200b986 */ /* 0x0023e2000c101904 */
[----:B0-----:R-:W-:Y:S01]  /*0ba0*/  @!P6 FMUL R26, R26, R26 ;  /* 0x0000001a1a1ae220 */ /* 0x001fe20000400000 */
[----:B------:R-:W-:Y:S02]  /*0bb0*/  IADD3 R20, P6, R9, 0x4, RZ ;  /* 0x0000000409147810 */ /* 0x000fe40007fde0ff */
[----:B------:R-:W-:Y:S02]  /*0bc0*/  FSEL R9, R22, 1, P5 ;  /* 0x3f80000016097808 */ /* 0x000fe40002800000 */
[----:B------:R-:W-:Y:S01]  /*0bd0*/  FSEL R26, R26, 1, P5 ;  /* 0x3f8000001a1a7808 */ /* 0x000fe20002800000 */
[----:B------:R-:W-:-:S04]  /*0be0*/  IMAD.X R10, RZ, RZ, R10, P6 ;  /* 0x000000ffff0a7224 */ /* 0x000fc800030e060a */
[----:B------:R-:W-:Y:S01]  /*0bf0*/  @!P4 FFMA R8, R9, R8, R26 ;  /* 0x000000080908c223 */ /* 0x000fe2000000001a */
[----:B------:R-:W-:Y:S01]  /*0c00*/  MOV R9, R20 ;  /* 0x0000001400097202 */ /* 0x000fe20000000f00 */
[----:B-1----:R-:W-:Y:S05]  /*0c10*/  @!P1 BRA `(.L_x_1) ;  /* 0xfffff75000009947 */ /* 0x002fea000383ffff */
[----:B------:R-:W-:Y:S01]  /*0c20*/  BAR.SYNC.DEFER_BLOCKING 0x0 ;  /* 0x0000000000007b1d */ /* 0x000fe20000010000 */
[----:B------:R-:W-:Y:S01]  /*0c30*/  SHF.R.U32.HI R3, RZ, 0x6, R0 ;  /* 0x00000006ff037819 */ /* 0x000fe20000011600 */
[----:B------:R-:W-:Y:S01]  /*0c40*/  IMAD.SHL.U32 R4, R11, 0x4, RZ ;  /* 0x000000040b047824 */ /* 0x000fe200078e00ff */
[----:B------:R-:W-:Y:S02]  /*0c50*/  SEL R10, RZ, 0x1, !P0 ;  /* 0x00000001ff0a7807 */ /* 0x000fe40004000000 */
[----:B------:R-:W-:Y:S02]  /*0c60*/  SGXT.U32 R3, R3, 0x2 ;  /* 0x000000020303781a */ /* 0x000fe40000000000 */
[----:B------:R-:W-:Y:S02]  /*0c70*/  LOP3.LUT P0, RZ, R0, 0x303, RZ, 0xc0, !PT ;  /* 0x0000030300ff7812 */ /* 0x000fe4000780c0ff */
[----:B------:R-:W-:Y:S01]  /*0c80*/  LOP3.LUT R3, R4, R3, RZ, 0xfc, !PT ;  /* 0x0000000304037212 */ /* 0x000fe200078efcff */
[----:B------:R-:W-:-:S04]  /*0c90*/  IMAD R4, R11, 0xc, R4 ;  /* 0x0000000c0b047824 */ /* 0x000fc800078e0204 */
[----:B------:R-:W-:Y:S01]  /*0ca0*/  IMAD R13, R3, 0x3, R3 ;  /* 0x00000003030d7824 */ /* 0x000fe200078e0203 */
[----:B------:R0:W-:Y:S04]  /*0cb0*/  STS.U8 [R3], R10 ;  /* 0x0000000a03007388 */ /* 0x0001e80000000000 */
[----:B------:R-:W-:Y:S01]  /*0cc0*/  BAR.SYNC.DEFER_BLOCKING 0x0 ;  /* 0x0000000000007b1d */ /* 0x000fe20000010000 */
[----:B0-----:R-:W-:-:S05]  /*0cd0*/  IMAD R10, R0, 0x3, R0 ;  /* 0x00000003000a7824 */ /* 0x001fca00078e0200 */
[----:B------:R-:W0:Y:S04]  /*0ce0*/  LDS.U8 R5, [R0] ;  /* 0x0000000000057984 */ /* 0x000e280000000000 */
[----:B0-----:R-:W0:Y:S02]  /*0cf0*/  SHFL.BFLY PT, R12, R5, 0x2, 0x1f ;  /* 0x0c401f00050c7f89 */ /* 0x001e2400000e0000 */
[----:B0-----:R-:W-:-:S04]  /*0d00*/  LOP3.LUT R12, R5, R12, RZ, 0xfc, !PT ;  /* 0x0000000c050c7212 */ /* 0x001fc800078efcff */
[----:B------:R-:W-:-:S06]  /*0d10*/  LOP3.LUT R7, R12, 0xff, RZ, 0xc0, !PT ;  /* 0x000000ff0c077812 */ /* 0x000fcc00078ec0ff */
[----:B------:R-:W0:Y:S02]  /*0d20*/  SHFL.BFLY PT, R7, R7, 0x1, 0x1f ;  /* 0x0c201f0007077f89 */ /* 0x000e2400000e0000 */
[----:B0-----:R-:W-:-:S04]  /*0d30*/  LOP3.LUT R12, R12, R7, RZ, 0xfc, !PT ;  /* 0x000000070c0c7212 */ /* 0x001fc800078efcff */
[----:B------:R-:W-:-:S04]  /*0d40*/  PRMT R9, R12, 0x8880, RZ ;  /* 0x000088800c097816 */ /* 0x000fc800000000ff */
[----:B------:R-:W-:-:S05]  /*0d50*/  PRMT R9, R9, 0x7710, RZ ;  /* 0x0000771009097816 */ /* 0x000fca00000000ff */
[----:B------:R-:W-:Y:S04]  /*0d60*/  @!P0 STS.U8 [R0], R9 ;  /* 0x0000000900008388 */ /* 0x000fe80000000000 */
[----:B------:R-:W-:Y:S06]  /*0d70*/  BAR.SYNC.DEFER_BLOCKING 0x0 ;  /* 0x0000000000007b1d */ /* 0x000fec0000010000 */
[----:B------:R-:W-:Y:S04]  /*0d80*/  LDS.U8 R3, [R11.X4] ;  /* 0x000000000b037984 */ /* 0x000fe80000004000 */
[----:B------:R-:W-:Y:S06]  /*0d90*/  BAR.SYNC.DEFER_BLOCKING 0x0 ;  /* 0x0000000000007b1d */ /* 0x000fec0000010000 */
[----:B------:R-:W-:Y:S04]  /*0da0*/  STS [R13], R6 ;  /* 0x000000060d007388 */ /* 0x000fe80000000800 */
[----:B------:R-:W-:Y:S06]  /*0db0*/  BAR.SYNC.DEFER_BLOCKING 0x0 ;  /* 0x0000000000007b1d */ /* 0x000fec0000010000 */
[----:B------:R-:W0:Y:S04]  /*0dc0*/  LDS R5, [R10] ;  /* 0x000000000a057984 */ /* 0x000e280000000800 */
[----:B0-----:R-:W0:Y:S01]  /*0dd0*/  SHFL.BFLY PT, R12, R5, 0x2, 0x1f ;  /* 0x0c401f00050c7f89 */ /* 0x001e2200000e0000 */
[----:B------:R-:W-:-:S02]  /*0de0*/  FSETP.NAN.AND P2, PT, R5, R5, PT ;  /* 0x000000050500720b */ /* 0x000fc40003f48000 */
[----:B0-----:R-:W-:-:S11]  /*0df0*/  FSETP.GT.AND P1, PT, R5, R12, PT ;  /* 0x0000000c0500720b */ /* 0x001fd60003f24000 */
[----:B------:R-:W-:-:S04]  /*0e00*/  @!P2 FSEL R5, R5, R12, P1 ;  /* 0x0000000c0505a208 */ /* 0x000fc80000800000 */
[C---:B------:R-:W-:Y:S01]  /*0e10*/  FSETP.NAN.AND P2, PT, R5.reuse, R5, PT ;  /* 0x000000050500720b */ /* 0x040fe20003f48000 */
[----:B------:R-:W0:Y:S02]  /*0e20*/  SHFL.BFLY PT, R0, R5, 0x1, 0x1f ;  /* 0x0c201f0005007f89 */ /* 0x000e2400000e0000 */
[----:B0-----:R-:W-:-:S13]  /*0e30*/  FSETP.GT.AND P1, PT, R5, R0, PT ;  /* 0x000000000500720b */ /* 0x001fda0003f24000 */
[----:B------:R-:W-:-:S05]  /*0e40*/  @!P1 SEL R5, R5, R0, P2 ;  /* 0x0000000005059207 */ /* 0x000fca0001000000 */
[----:B------:R-:W-:Y:S04]  /*0e50*/  @!P0 STS [R10], R5 ;  /* 0x000000050a008388 */ /* 0x000fe80000000800 */
[----:B------:R-:W-:Y:S06]  /*0e60*/  BAR.SYNC.DEFER_BLOCKING 0x0 ;  /* 0x0000000000007b1d */ /* 0x000fec0000010000 */
[----:B------:R-:W0:Y:S02]  /*0e70*/  LDS R7, [R4] ;  /* 0x0000000004077984 */ /* 0x000e240000000800 */
[----:B0-----:R-:W-:-:S02]  /*0e80*/  FADD R6, R6, -R7 ;  /* 0x8000000706067221 */ /* 0x001fc40000000000 */
[----:B------:R-:W-:Y:S01]  /*0e90*/  BAR.SYNC.DEFER_BLOCKING 0x0 ;  /* 0x0000000000007b1d */ /* 0x000fe20000010000 */
[----:B------:R-:W-:Y:S01]  /*0ea0*/  FSETP.NEU.AND P1, PT, R7, -INF , PT ;  /* 0xff8000000700780b */ /* 0x000fe20003f2d000 */
[----:B------:R-:W-:-:S05]  /*0eb0*/  FMUL R6, R6, 1.4426950216293334961 ;  /* 0x3fb8aa3b06067820 */ /* 0x000fca0000400000 */
[----:B------:R-:W-:Y:S01]  /*0ec0*/  FSEL R9, R6, RZ, P1 ;  /* 0x000000ff06097208 */ /* 0x000fe20000800000 */
[----:B------:R-:W-:-:S03]  /*0ed0*/  IMAD R6, R11, -0x8, R4 ;  /* 0xfffffff80b067824 */ /* 0x000fc600078e0204 */
[C---:B------:R-:W-:Y:S02]  /*0ee0*/  FSETP.GEU.AND P1, PT, R9.reuse, -126, PT ;  /* 0xc2fc00000900780b */ /* 0x040fe40003f2e000 */
[----:B------:R-:W-:Y:S11]  /*0ef0*/  STS [R6], R7 ;  /* 0x0000000706007388 */ /* 0x000ff60000000800 */
[----:B------:R-:W-:Y:S01]  /*0f00*/  @!P1 FMUL R9, R9, 0.5 ;  /* 0x3f00000009099820 */ /* 0x000fe20000400000 */
[----:B------:R-:W-:Y:S06]  /*0f10*/  BAR.SYNC.DEFER_BLOCKING 0x0 ;  /* 0x0000000000007b1d */ /* 0x000fec0000010000 */
[----:B------:R-:W0:Y:S02]  /*0f20*/  MUFU.EX2 R15, R9 ;  /* 0x00000009000f7308 */ /* 0x000e240000000800 */
[----:B0-----:R-:W-:Y:S01]  /*0f30*/  @!P1 FMUL R15, R15, R15 ;  /* 0x0000000f0f0f9220 */ /* 0x001fe20000400000 */
[----:B------:R-:W-:Y:S03]  /*0f40*/  LDS R0, [R2.X8] ;  /* 0x0000000002007984 */ /* 0x000fe60000008800 */
[----:B------:R-:W-:Y:S01]  /*0f50*/  FMUL R8, R8, R15 ;  /* 0x0000000f08087220 */ /* 0x000fe20000400000 */
[----:B------:R-:W-:Y:S06]  /*0f60*/  BAR.SYNC.DEFER_BLOCKING 0x0 ;  /* 0x0000000000007b1d */ /* 0x000fec0000010000 */
[----:B------:R0:W-:Y:S04]  /*0f70*/  STS [R13], R8 ;  /* 0x000000080d007388 */ /* 0x0001e80000000800 */
[----:B------:R-:W-:Y:S01]  /*0f80*/  BAR.SYNC.DEFER_BLOCKING 0x0 ;  /* 0x0000000000007b1d */ /* 0x000fe20000010000 */
[----:B0-----:R-:W-:-:S05]  /*0f90*/  IMAD R8, R11, -0x6, R6 ;  /* 0xfffffffa0b087824 */ /* 0x001fca00078e0206 */
[----:B------:R-:W0:Y:S04]  /*0fa0*/  LDS R9, [R10] ;  /* 0x000000000a097984 */ /* 0x000e280000000800 */
[----:B0-----:R-:W0:Y:S02]  /*0fb0*/  SHFL.BFLY PT, R12, R9, 0x2, 0x1f ;  /* 0x0c401f00090c7f89 */ /* 0x001e2400000e0000 */
[----:B0-----:R-:W-:-:S05]  /*0fc0*/  FADD R12, R9, R12 ;  /* 0x0000000c090c7221 */ /* 0x001fca0000000000 */
[----:B------:R-:W0:Y:S02]  /*0fd0*/  SHFL.BFLY PT, R5, R12, 0x1, 0x1f ;  /* 0x0c201f000c057f89 */ /* 0x000e2400000e0000 */
[----:B0-----:R-:W-:Y:S01]  /*0fe0*/  FADD R15, R12, R5 ;  /* 0x000000050c0f7221 */ /* 0x001fe20000000000 */
[----:B------:R-:W-:-:S04]  /*0ff0*/  IMAD.SHL.U32 R5, R2, 0x8, RZ ;  /* 0x0000000802057824 */ /* 0x000fc800078e00ff */
[----:B------:R-:W-:Y:S04]  /*1000*/  @!P0 STS [R10], R15 ;  /* 0x0000000f0a008388 */ /* 0x000fe80000000800 */
[----:B------:R-:W-:Y:S01]  /*1010*/  BAR.SYNC.DEFER_BLOCKING 0x0 ;  /* 0x0000000000007b1d */ /* 0x000fe20000010000 */
[----:B------:R-:W-:Y:S01]  /*1020*/  ISETP.NE.AND P0, PT, R3, RZ, PT ;  /* 0x000000ff0300720c */ /* 0x000fe20003f05270 */
[----:B------:R-:W-:-:S03]  /*1030*/  IMAD R5, R2, -0x6, R5 ;  /* 0xfffffffa02057824 */ /* 0x000fc600078e0205 */
[----:B------:R-:W-:Y:S01]  /*1040*/  SEL R3, RZ, 0x1, P0 ;  /* 0x00000001ff037807 */ /* 0x000fe20000000000 */
[----:B------:R-:W0:Y:S04]  /*1050*/  LDS R7, [R4] ;  /* 0x0000000004077984 */ /* 0x000e280000000800 */
[----:B------:R-:W-:Y:S06]  /*1060*/  BAR.SYNC.DEFER_BLOCKING 0x0 ;  /* 0x0000000000007b1d */ /* 0x000fec0000010000 */
[----:B0-----:R-:W-:Y:S04]  /*1070*/  STS [R6], R7 ;  /* 0x0000000706007388 */ /* 0x001fe80000000800 */
[----:B------:R-:W-:Y:S06]  /*1080*/  BAR.SYNC.DEFER_BLOCKING 0x0 ;  /* 0x0000000000007b1d */ /* 0x000fec0000010000 */
[----:B------:R-:W-:Y:S04]  /*1090*/  LDS R10, [R2.X8] ;  /* 0x00000000020a7984 */ /* 0x000fe80000008800 */
[----:B------:R-:W-:Y:S06]  /*10a0*/  BAR.SYNC.DEFER_BLOCKING 0x0 ;  /* 0x0000000000007b1d */ /* 0x000fec0000010000 */
[----:B------:R-:W-:Y:S04]  /*10b0*/  STS.U8 [R8], R3 ;  /* 0x0000000308007388 */ /* 0x000fe80000000000 */
[----:B------:R-:W-:Y:S06]  /*10c0*/  BAR.SYNC.DEFER_BLOCKING 0x0 ;  /* 0x0000000000007b1d */ /* 0x000fec0000010000 */
[----:B------:R-:W0:Y:S02]  /*10d0*/  LDS.U8 R5, [R5] ;  /* 0x0000000005057984 */ /* 0x000e240000000000 */
[----:B0-----:R-:W-:-:S13]  /*10e0*/  LOP3.LUT P0, RZ, R5, 0x1, RZ, 0xc0, !PT ;  /* 0x0000000105ff7812 */ /* 0x001fda000780c0ff */
[----:B------:R-:W-:Y:S05]  /*10f0*/  @P0 BRA `(.L_x_2) ;  /* 0x000002b000000947 */ /* 0x000fea0003800000 */
[----:B------:R-:W-:Y:S02]  /*1100*/  IMAD.MOV.U32 R13, RZ, RZ, RZ ;  /* 0x000000ffff0d7224 */ /* 0x000fe400078e00ff */
[----:B------:R-:W-:Y:S02]  /*1110*/  IMAD.MOV.U32 R14, RZ, RZ, RZ ;  /* 0x000000ffff0e7224 */ /* 0x000fe400078e00ff */
.L_x_3:
[----:B0-----:R-:W-:Y:S01]  /*1120*/  @!P3 MOV R2, 0x0 ;  /* 0x000000000002b802 */ /* 0x001fe20000000f00 */
[----:B------:R-:W-:Y:S01]  /*1130*/  @!P3 IMAD.MOV.U32 R3, RZ, RZ, 0x12f00000 ;  /* 0x12f00000ff03b424 */ /* 0x000fe200078e00ff */
[----:B------:R-:W-:Y:S01]  /*1140*/  MOV R16, 0x4 ;  /* 0x0000000400107802 */ /* 0x000fe20000000f00 */
[----:B------:R-:W-:Y:S01]  /*1150*/  @!P3 IMAD.MOV.U32 R8, RZ, RZ, 0x0 ;  /* 0x00000000ff08b424 */ /* 0x000fe200078e00ff */
[----:B------:R-:W0:Y:S01]  /*1160*/  @!P3 R2UR UR6, R2 ;  /* 0x000000000206b3c2 */ /* 0x000e2200000e0000 */
[----:B------:R-:W-:Y:S02]  /*1170*/  @!P3 IMAD.MOV.U32 R9, RZ, RZ, 0x12f00000 ;  /* 0x12f00000ff09b424 */ /* 0x000fe400078e00ff */
[--C-:B------:R-:W-:Y:S02]  /*1180*/  IMAD.IADD R4, R30, 0x1, R13.reuse ;  /* 0x000000011e047824 */ /* 0x100fe400078e020d */
[----:B------:R-:W-:-:S02]  /*1190*/  IMAD.IADD R15, R24, 0x1, R13 ;  /* 0x00000001180f7824 */ /* 0x000fc400078e020d */
[----:B------:R-:W-:Y:S01]  /*11a0*/  IMAD.MOV.U32 R11, RZ, RZ, RZ ;  /* 0x000000ffff0b7224 */ /* 0x000fe200078e00ff */
[----:B------:R-:W0:Y:S01]  /*11b0*/  @!P3 R2UR UR7, R3 ;  /* 0x000000000307b3c2 */ /* 0x000e2200000e0000 */
[----:B------:R-:W-:Y:S02]  /*11c0*/  IMAD.MOV.U32 R12, RZ, RZ, RZ ;  /* 0x000000ffff0c7224 */ /* 0x000fe400078e00ff */
[----:B------:R-:W-:-:S04]  /*11d0*/  IMAD.WIDE R4, R4, R16, c[0x0][0x170] ;  /* 0x00005c0004047625 */ /* 0x000fc800078e0210 */
[----:B------:R-:W-:Y:S01]  /*11e0*/  IMAD.WIDE R6, R15, R16, c[0x0][0x178] ;  /* 0x00005e000f067625 */ /* 0x000fe200078e0210 */
[----:B------:R-:W1:Y:S08]  /*11f0*/  @!P3 R2UR UR8, R8 ;  /* 0x000000000808b3c2 */ /* 0x000e7000000e0000 */
[----:B------:R-:W1:Y:S01]  /*1200*/  @!P3 R2UR UR9, R9 ;  /* 0x000000000909b3c2 */ /* 0x000e6200000e0000 */
[----:B0-----:R0:W2:Y:S04]  /*1210*/  @!P3 LDG.E.EF R11, desc[UR6][R4.64] ;  /* 0x00000006040bb981 */ /* 0x0010a8200c0e1900 */
[----:B-1----:R-:W2:Y:S01]  /*1220*/  @!P3 LDG.E.EF R12, desc[UR8][R6.64] ;  /* 0x00000008060cb981 */ /* 0x002ea2200c0e1900 */
[C---:B------:R-:W-:Y:S01]  /*1230*/  FSETP.GEU.AND P2, PT, |R10|.reuse, 1.175494350822287508e-38, PT ;  /* 0x008000000a00780b */ /* 0x040fe20003f4e200 */
[C---:B------:R-:W-:Y:S01]  /*1240*/  FMUL R3, R10.reuse, 0.25 ;  /* 0x3e8000000a037820 */ /* 0x040fe20000400000 */
[----:B------:R-:W-:-:S04]  /*1250*/  FSETP.GT.AND P0, PT, |R10|, 8.50705917302346158658e+37, PT ;  /* 0x7e8000000a00780b */ /* 0x000fc80003f04200 */
[----:B0-----:R-:W-:Y:S01]  /*1260*/  FSEL R4, R3, R10, P0 ;  /* 0x0000000a03047208 */ /* 0x001fe20000000000 */
[----:B------:R-:W-:-:S06]  /*1270*/  IMAD.WIDE R2, R15, R16, c[0x0][0x180] ;  /* 0x000060000f027625 */ /* 0x000fcc00078e0210 */
[----:B------:R-:W-:-:S04]  /*1280*/  @!P2 FMUL R4, R4, 16777216 ;  /* 0x4b8000000404a820 */ /* 0x000fc80000400000 */
[----:B------:R-:W-:Y:S01]  /*1290*/  MUFU.RCP R5, R4 ;  /* 0x0000000400057308 */ /* 0x000fe20000001000 */
[----:B--2---:R-:W-:-:S04]  /*12a0*/  FADD R11, R12, R11 ;  /* 0x0000000b0c0b7221 */ /* 0x004fc80000000000 */
[----:B------:R-:W-:-:S04]  /*12b0*/  FADD R11, -R0, R11 ;  /* 0x0000000b000b7221 */ /* 0x000fc80000000100 */
[----:B------:R-:W-:-:S05]  /*12c0*/  FMUL R11, R11, 1.4426950216293334961 ;  /* 0x3fb8aa3b0b0b7820 */ /* 0x000fca0000400000 */
[----:B------:R-:W-:-:S13]  /*12d0*/  FSETP.GEU.AND P1, PT, R11, -126, PT ;  /* 0xc2fc00000b00780b */ /* 0x000fda0003f2e000 */
[----:B------:R-:W-:-:S04]  /*12e0*/  @!P1 FMUL R11, R11, 0.5 ;  /* 0x3f0000000b0b9820 */ /* 0x000fc80000400000 */
[----:B------:R-:W0:Y:S02]  /*12f0*/  MUFU.EX2 R8, R11 ;  /* 0x0000000b00087308 */ /* 0x000e240000000800 */
[----:B0-----:R-:W-:-:S04]  /*1300*/  @!P1 FMUL R8, R8, R8 ;  /* 0x0000000808089220 */ /* 0x001fc80000400000 */
[----:B------:R-:W-:Y:S01]  /*1310*/  @P0 FMUL R8, R8, 0.25 ;  /* 0x3e80000008080820 */ /* 0x000fe20000400000 */
[----:B------:R-:W-:-:S03]  /*1320*/  IADD3 R13, P0, R13, 0x4, RZ ;  /* 0x000000040d0d7810 */ /* 0x000fc60007f1e0ff */
[----:B------:R-:W-:Y:S02]  /*1330*/  @!P2 FMUL R8, R8, 16777216 ;  /* 0x4b8000000808a820 */ /* 0x000fe40000400000 */
[----:B------:R-:W-:Y:S01]  /*1340*/  IMAD.X R14, RZ, RZ, R14, P0 ;  /* 0x000000ffff0e7224 */ /* 0x000fe200000e060e */
[----:B------:R-:W-:Y:S01]  /*1350*/  ISETP.GE.U32.AND P0, PT, R13, 0x144, PT ;  /* 0x000001440d00780c */ /* 0x000fe20003f06070 */
[----:B------:R-:W-:-:S03]  /*1360*/  FMUL R5, R5, R8 ;  /* 0x0000000805057220 */ /* 0x000fc60000400000 */
[----:B------:R-:W-:Y:S02]  /*1370*/  ISETP.GE.U32.AND.EX P0, PT, R14, RZ, PT, P0 ;  /* 0x000000ff0e00720c */ /* 0x000fe40003f06100 */
[----:B------:R0:W-:Y:S11]  /*1380*/  @!P3 STG.E [R2.64], R5 ;  /* 0x000000050200b986 */ /* 0x0001f6000c101904 */
[----:B------:R-:W-:Y:S05]  /*1390*/  @!P0 BRA `(.L_x_3) ;  /* 0xfffffd8000008947 */ /* 0x000fea000383ffff */
[----:B------:R-:W-:Y:S05]  /*13a0*/  EXIT ;  /* 0x000000000000794d */ /* 0x000fea0003800000 */
.L_x_2:
[C---:B------:R-:W-:Y:S01]  /*13b0*/  IADD3 R2, R24.reuse, 0x4, RZ ;  /* 0x0000000418027810 */ /* 0x040fe20007ffe0ff */
[C---:B------:R-:W-:Y:S01]  /*13c0*/  IMAD.WIDE R12, R24.reuse, R31, c[0x0][0x180] ;  /* 0x00006000180c7625 */ /* 0x040fe200078e021f */
[----:B------:R-:W-:-:S02]  /*13d0*/  IADD3 R4, R24, 0x8, RZ ;  /* 0x0000000818047810 */ /* 0x000fc40007ffe0ff */
[----:B------:R-:W-:Y:S01]  /*13e0*/  IADD3 R6, R24, 0xc, RZ ;  /* 0x0000000c18067810 */ /* 0x000fe20007ffe0ff */
[-C--:B------:R-:W-:Y:S01]  /*13f0*/  IMAD.WIDE R2, R2, R31.reuse, c[0x0][0x180] ;  /* 0x0000600002027625 */ /* 0x080fe200078e021f */
[C---:B------:R-:W-:Y:S01]  /*1400*/  IADD3 R8, R24.reuse, 0x10, RZ ;  /* 0x0000001018087810 */ /* 0x040fe20007ffe0ff */
[----:B------:R0:W-:Y:S01]  /*1410*/  @!P3 STG.E [R12.64], RZ ;  /* 0x000000ff0c00b986 */ /* 0x0001e2000c101904 */
[----:B------:R-:W-:Y:S01]  /*1420*/  IADD3 R0, R24, 0x1c, RZ ;  /* 0x0000001c18007810 */ /* 0x000fe20007ffe0ff */
[-C--:B------:R-:W-:Y:S01]  /*1430*/  IMAD.WIDE R4, R4, R31.reuse, c[0x0][0x180] ;  /* 0x0000600004047625 */ /* 0x080fe200078e021f */
[C---:B------:R-:W-:Y:S01]  /*1440*/  IADD3 R10, R24.reuse, 0x14, RZ ;  /* 0x00000014180a7810 */ /* 0x040fe20007ffe0ff */
[----:B------:R1:W-:Y:S01]  /*1450*/  @!P3 STG.E [R2.64], RZ ;  /* 0x000000ff0200b986 */ /* 0x0003e2000c101904 */
[----:B------:R-:W-:Y:S01]  /*1460*/  IADD3 R16, R24, 0x20, RZ ;  /* 0x0000002018107810 */ /* 0x000fe20007ffe0ff */
[-C--:B------:R-:W-:Y:S01]  /*1470*/  IMAD.WIDE R6, R6, R31.reuse, c[0x0][0x180] ;  /* 0x0000600006067625 */ /* 0x080fe200078e021f */
[----:B------:R-:W-:Y:S01]  /*1480*/  IADD3 R14, R24, 0x24, RZ ;  /* 0x00000024180e7810 */ /* 0x000fe20007ffe0ff */
[----:B------:R-:W-:Y:S02]  /*1490*/  @!P3 STG.E [R4.64], RZ ;  /* 0x000000ff0400b986 */ /* 0x000fe4000c101904 */
[-C--:B------:R-:W-:Y:S01]  /*14a0*/  IMAD.WIDE R8, R8, R31.reuse, c[0x0][0x180] ;  /* 0x0000600008087625 */ /* 0x080fe200078e021f */
[----:B0-----:R-:W-:Y:S01]  /*14b0*/  IADD3 R12, R24, 0x18, RZ ;  /* 0x00000018180c7810 */ /* 0x001fe20007ffe0ff */
[----:B------:R-:W-:Y:S02]  /*14c0*/  @!P3 STG.E [R6.64], RZ ;  /* 0x000000ff0600b986 */ /* 0x000fe4000c101904 */
[-C--:B-1----:R-:W-:Y:S01]  /*14d0*/  IMAD.WIDE R2, R0, R31.reuse, c[0x0][0x180] ;  /* 0x0000600000027625 */ /* 0x082fe200078e021f */
[----:B------:R-:W-:Y:S01]  /*14e0*/  IADD3 R0, R24, 0x28, RZ ;  /* 0x0000002818007810 */ /* 0x000fe20007ffe0ff */
[----:B------:R0:W-:Y:S02]  /*14f0*/  @!P3 STG.E [R8.64], RZ ;  /* 0x000000ff0800b986 */ /* 0x0001e4000c101904 */
[----:B------:R-:W-:-:S04]  /*1500*/  IMAD.WIDE R10, R10, R31, c[0x0][0x180] ;  /* 0x000060000a0a7625 */ /* 0x000fc800078e021f */
[-C--:B------:R-:W-:Y:S01]  /*1510*/  IMAD.WIDE R12, R12, R31.reuse, c[0x0][0x180] ;  /* 0x000060000c0c7625 */ /* 0x080fe200078e021f */
[----:B------:R1:W-:Y:S03]  /*1520*/  @!P3 STG.E [R10.64], RZ ;  /* 0x000000ff0a00b986 */ /* 0x0003e6000c101904 */
[-C--:B0-----:R-:W-:Y:S01]  /*1530*/  IMAD.WIDE R8, R0, R31.reuse, c[0x0][0x180] ;  /* 0x0000600000087625 */ /* 0x081fe200078e021f */
[----:B------:R-:W-:Y:S01]  /*1540*/  IADD3 R0, R24, 0x30, RZ ;  /* 0x0000003018007810 */ /* 0x000fe20007ffe0ff */
[----:B------:R0:W-:Y:S02]  /*1550*/  @!P3 STG.E [R12.64], RZ ;  /* 0x000000ff0c00b986 */ /* 0x0001e4000c101904 */
[-C--:B------:R-:W-:Y:S01]  /*1560*/  IMAD.WIDE R4, R16, R31.reuse, c[0x0][0x180] ;  /* 0x0000600010047625 */ /* 0x080fe200078e021f */
[C---:B------:R-:W-:Y:S01]  /*1570*/  IADD3 R16, R24.reuse, 0x34, RZ ;  /* 0x0000003418107810 */ /* 0x040fe20007ffe0ff */
[----:B------:R2:W-:Y:S01]  /*1580*/  @!P3 STG.E [R2.64], RZ ;  /* 0x000000ff0200b986 */ /* 0x0005e2000c101904 */
[----:B-1----:R-:W-:Y:S01]  /*1590*/  IADD3 R10, R24, 0x2c, RZ ;  /* 0x0000002c180a7810 */ /* 0x002fe20007ffe0ff */
[-C--:B------:R-:W-:Y:S01]  /*15a0*/  IMAD.WIDE R6, R14, R31.reuse, c[0x0][0x180] ;  /* 0x000060000e067625 */ /* 0x080fe200078e021f */
[----:B------:R-:W-:Y:S01]  /*15b0*/  IADD3 R14, R24, 0x38, RZ ;  /* 0x00000038180e7810 */ /* 0x000fe20007ffe0ff */
[----:B------:R-:W-:Y:S02]  /*15c0*/  @!P3 STG.E [R4.64], RZ ;  /* 0x000000ff0400b986 */ /* 0x000fe4000c101904 */
[-C--:B0-----:R-:W-:Y:S01]  /*15d0*/  IMAD.WIDE R12, R0, R31.reuse, c[0x0][0x180] ;  /* 0x00006000000c7625 */ /* 0x081fe200078e021f */
[----:B------:R-:W-:Y:S01]  /*15e0*/  IADD3 R0, R24, 0x3c, RZ ;  /* 0x0000003c18007810 */ /* 0x000fe20007ffe0ff */
[----:B------:R0:W-:Y:S02]  /*15f0*/  @!P3 STG.E [R6.64], RZ ;  /* 0x000000ff0600b986 */ /* 0x0001e4000c101904 */
[----:B------:R-:W-:-:S02]  /*1600*/  IMAD.WIDE R10, R10, R31, c[0x0][0x180] ;  /* 0x000060000a0a7625 */ /* 0x000fc400078e021f */
[----:B------:R1:W-:Y:S02]  /*1610*/  @!P3 STG.E [R8.64], RZ ;  /* 0x000000ff0800b986 */ /* 0x0003e4000c101904 */
[-C--:B--2---:R-:W-:Y:S01]  /*1620*/  IMAD.WIDE R2, R16, R31.reuse, c[0x0][0x180] ;  /* 0x0000600010027625 */ /* 0x084fe200078e021f */
[----:B------:R-:W-:Y:S01]  /*1630*/  IADD3 R16, R24, 0x48, RZ ;  /* 0x0000004818107810 */ /* 0x000fe20007ffe0ff */
[----:B------:R2:W-:Y:S02]  /*1640*/  @!P3 STG.E [R10.64], RZ ;  /* 0x000000ff0a00b986 */ /* 0x0005e4000c101904 */
[-C--:B0-----:R-:W-:Y:S01]  /*1650*/  IMAD.WIDE R6, R0, R31.reuse, c[0x0][0x180] ;  /* 0x0000600000067625 */ /* 0x081fe200078e021f */
[----:B------:R-:W-:Y:S01]  /*1660*/  IADD3 R0, R24, 0x44, RZ ;  /* 0x0000004418007810 */ /* 0x000fe20007ffe0ff */
[----:B------:R0:W-:Y:S02]  /*1670*/  @!P3 STG.E [R12.64], RZ ;  /* 0x000000ff0c00b986 */ /* 0x0001e4000c101904 */
[-C--:B------:R-:W-:Y:S01]  /*1680*/  IMAD.WIDE R4, R14, R31.reuse, c[0x0][0x180] ;  /* 0x000060000e047625 */ /* 0x080fe200078e021f */
[C---:B-1----:R-:W-:Y:S01]  /*1690*/  IADD3 R8, R24.reuse, 0x40, RZ ;  /* 0x0000004018087810 */ /* 0x042fe20007ffe0ff */
[----:B------:R-:W-:Y:S01]  /*16a0*/  @!P3 STG.E [R2.64], RZ ;  /* 0x000000ff0200b986 */ /* 0x000fe2000c101904 */
[----:B------:R-:W-:Y:S01]  /*16b0*/  IADD3 R14, R24, 0x4c, RZ ;  /* 0x0000004c180e7810 */ /* 0x000fe20007ffe0ff */
[-C--:B--2---:R-:W-:Y:S01]  /*16c0*/  IMAD.WIDE R10, R0, R31.reuse, c[0x0][0x180] ;  /* 0x00006000000a7625 */ /* 0x084fe200078e021f */
[----:B------:R-:W-:Y:S01]  /*16d0*/  IADD3 R0, R24, 0x50, RZ ;  /* 0x0000005018007810 */ /* 0x000fe20007ffe0ff */
[----:B------:R1:W-:Y:S02]  /*16e0*/  @!P3 STG.E [R4.64], RZ ;  /* 0x000000ff0400b986 */ /* 0x0003e4000c101904 */
[----:B------:R-:W-:-:S02]  /*16f0*/  IMAD.WIDE R8, R8, R31, c[0x0][0x180] ;  /* 0x0000600008087625 */ /* 0x000fc400078e021f */
[----:B------:R2:W-:Y:S02]  /*1700*/  @!P3 STG.E [R6.64], RZ ;  /* 0x000000ff0600b986 */ /* 0x0005e4000c101904 */
[-C--:B0-----:R-:W-:Y:S01]  /*1710*/  IMAD.WIDE R12, R16, R31.reuse, c[0x0][0x180] ;  /* 0x00006000100c7625 */ /* 0x081fe200078e021f */
[----:B------:R-:W-:Y:S01]  /*1720*/  IADD3 R16, R24, 0x5c, RZ ;  /* 0x0000005c18107810 */ /* 0x000fe20007ffe0ff */
[----:B------:R0:W-:Y:S02]  /*1730*/  @!P3 STG.E [R8.64], RZ ;  /* 0x000000ff0800b986 */ /* 0x0001e4000c101904 */
[-C--:B-1----:R-:W-:Y:S01]  /*1740*/  IMAD.WIDE R4, R0, R31.reuse, c[0x0][0x180] ;  /* 0x0000600000047625 */ /* 0x082fe200078e021f */
[----:B------:R-:W-:Y:S01]  /*1750*/  IADD3 R0, R24, 0x58, RZ ;  /* 0x0000005818007810 */ /* 0x000fe20007ffe0ff */
[----:B------:R1:W-:Y:S02]  /*1760*/  @!P3 STG.E [R10.64], RZ ;  /* 0x000000ff0a00b986 */ /* 0x0003e4000c101904 */
[-C--:B------:R-:W-:Y:S01]  /*1770*/  IMAD.WIDE R2, R14, R31.reuse, c[0x0][0x180] ;  /* 0x000060000e027625 */ /* 0x080fe200078e021f */
[C---:B--2---:R-:W-:Y:S01]  /*1780*/  IADD3 R6, R24.reuse, 0x54, RZ ;  /* 0x0000005418067810 */ /* 0x044fe20007ffe0ff */
[----:B------:R-:W-:Y:S01]  /*1790*/  @!P3 STG.E [R12.64], RZ ;  /* 0x000000ff0c00b986 */ /* 0x000fe2000c101904 */
[----:B------:R-:W-:Y:S01]  /*17a0*/  IADD3 R14, R24, 0x60, RZ ;  /* 0x00000060180e7810 */ /* 0x000fe20007ffe0ff */
[-C--:B0-----:R-:W-:Y:S01]  /*17b0*/  IMAD.WIDE R8, R0, R31.reuse, c[0x0][0x180] ;  /* 0x0000600000087625 */ /* 0x081fe200078e021f */
[----:B------:R-:W-:Y:S01]  /*17c0*/  IADD3 R0, R24, 0x64, RZ ;  /* 0x0000006418007810 */ /* 0x000fe20007ffe0ff */
[----:B------:R0:W-:Y:S02]  /*17d0*/  @!P3 STG.E [R2.64], RZ ;  /* 0x000000ff0200b986 */ /* 0x0001e4000c101904 */
[----:B------:R-:W-:-:S02]  /*17e0*/  IMAD.WIDE R6, R6, R31, c[0x0][0x180] ;  /* 0x0000600006067625 */ /* 0x000fc400078e021f */
[----:B------:R2:W-:Y:S02]  /*17f0*/  @!P3 STG.E [R4.64], RZ ;  /* 0x000000ff0400b986 */ /* 0x0005e4000c101904 */
[-C--:B-1----:R-:W-:Y:S01]  /*1800*/  IMAD.WIDE R10, R16, R31.reuse, c[0x0][0x180] ;  /* 0x00006000100a7625 */ /* 0x082fe200078e021f */
[----:B------:R-:W-:Y:S01]  /*1810*/  IADD3 R16, R24, 0x70, RZ ;  /* 0x0000007018107810 */ /* 0x000fe20007ffe0ff */
[----:B------:R1:W-:Y:S02]  /*1820*/  @!P3 STG.E [R6.64], RZ ;  /* 0x000000ff0600b986 */ /* 0x0003e4000c101904 */
[-C--:B0-----:R-:W-:Y:S01]  /*1830*/  IMAD.WIDE R2, R0, R31.reuse, c[0x0][0x180] ;  /* 0x0000600000027625 */ /* 0x081fe200078e021f */
[----:B------:R-:W-:Y:S01]  /*1840*/  IADD3 R0, R24, 0x6c, RZ ;  /* 0x0000006c18007810 */ /* 0x000fe20007ffe0ff */
[----:B------:R0:W-:Y:S02]  /*1850*/  @!P3 STG.E [R8.64], RZ ;  /* 0x000000ff0800b986 */ /* 0x0001e4000c101904 */
[-C--:B------:R-:W-:Y:S01]  /*1860*/  IMAD.WIDE R12, R14, R31.reuse, c[0x0][0x180] ;  /* 0x000060000e0c7625 */ /* 0x080fe200078e021f */
[C---:B--2---:R-:W-:Y:S01]  /*1870*/  IADD3 R4, R24.reuse, 0x68, RZ ;  /* 0x0000006818047810 */ /* 0x044fe20007ffe0ff */
[----:B------:R-:W-:Y:S01]  /*1880*/  @!P3 STG.E [R10.64], RZ ;  /* 0x000000ff0a00b986 */ /* 0x000fe2000c101904 */
[----:B------:R-:W-:Y:S01]  /*1890*/  IADD3 R14, R24, 0x74, RZ ;  /* 0x00000074180e7810 */ /* 0x000fe20007ffe0ff */
[-C--:B-1----:R-:W-:Y:S01]  /*18a0*/  IMAD.WIDE R6, R0, R31.reuse, c[0x0][0x180] ;  /* 0x0000600000067625 */ /* 0x082fe200078e021f */
        /* <DEDUP_REMOVED lines=132> */
[----:B------:R2:W-:Y:S01]  /*20f0*/  @!P3 STG.E [R4.64], RZ ;  /* 0x000000ff0400b986 */ /* 0x0005e2000c101904 */
[----:B------:R-:W-:Y:S01]  /*2100*/  IADD3 R14, R24, 0x128, RZ ;  /* 0x00000128180e7810 */ /* 0x000fe20007ffe0ff */
[-C--:B0-----:R-:W-:Y:S01]  /*2110*/  IMAD.WIDE R12, R0, R31.reuse, c[0x0][0x180] ;  /* 0x00006000000c7625 */ /* 0x081fe200078e021f */
[----:B------:R-:W-:Y:S01]  /*2120*/  IADD3 R0, R24, 0x12c, RZ ;  /* 0x0000012c18007810 */ /* 0x000fe20007ffe0ff */
[----:B------:R-:W-:Y:S02]  /*2130*/  @!P3 STG.E [R6.64], RZ ;  /* 0x000000ff0600b986 */ /* 0x000fe4000c101904 */
[----:B------:R-:W-:-:S02]  /*2140*/  IMAD.WIDE R10, R10, R31, c[0x0][0x180] ;  /* 0x000060000a0a7625 */ /* 0x000fc400078e021f */
[----:B------:R0:W-:Y:S02]  /*2150*/  @!P3 STG.E [R8.64], RZ ;  /* 0x000000ff0800b986 */ /* 0x0001e4000c101904 */
[-C--:B-1----:R-:W-:Y:S01]  /*2160*/  IMAD.WIDE R2, R16, R31.reuse, c[0x0][0x180] ;  /* 0x0000600010027625 */ /* 0x082fe200078e021f */
[----:B------:R-:W-:Y:S01]  /*2170*/  IADD3 R16, R24, 0x134, RZ ;  /* 0x0000013418107810 */ /* 0x000fe20007ffe0ff */
[----:B------:R1:W-:Y:S02]  /*2180*/  @!P3 STG.E [R10.64], RZ ;  /* 0x000000ff0a00b986 */ /* 0x0003e4000c101904 */
[-C--:B--2---:R-:W-:Y:S01]  /*2190*/  IMAD.WIDE R4, R14, R31.reuse, c[0x0][0x180] ;  /* 0x000060000e047625 */ /* 0x084fe200078e021f */
[C---:B------:R-:W-:Y:S01]  /*21a0*/  IADD3 R14, R24.reuse, 0x138, RZ ;  /* 0x00000138180e7810 */ /* 0x040fe20007ffe0ff */
[----:B------:R2:W-:Y:S01]  /*21b0*/  @!P3 STG.E [R12.64], RZ ;  /* 0x000000ff0c00b986 */ /* 0x0005e2000c101904 */
[----:B0-----:R-:W-:Y:S01]  /*21c0*/  IADD3 R8, R24, 0x130, RZ ;  /* 0x0000013018087810 */ /* 0x001fe20007ffe0ff */
[-C--:B------:R-:W-:Y:S01]  /*21d0*/  IMAD.WIDE R6, R0, R31.reuse, c[0x0][0x180] ;  /* 0x0000600000067625 */ /* 0x080fe200078e021f */
[C---:B------:R-:W-:Y:S01]  /*21e0*/  IADD3 R0, R24.reuse, 0x13c, RZ ;  /* 0x0000013c18007810 */ /* 0x040fe20007ffe0ff */
[----:B------:R0:W-:Y:S01]  /*21f0*/  @!P3 STG.E [R2.64], RZ ;  /* 0x000000ff0200b986 */ /* 0x0001e2000c101904 */
[----:B------:R-:W-:Y:S01]  /*2200*/  IADD3 R24, R24, 0x140, RZ ;  /* 0x0000014018187810 */ /* 0x000fe20007ffe0ff */
[----:B------:R-:W-:-:S02]  /*2210*/  IMAD.WIDE R8, R8, R31, c[0x0][0x180] ;  /* 0x0000600008087625 */ /* 0x000fc400078e021f */
[----:B------:R3:W-:Y:S02]  /*2220*/  @!P3 STG.E [R4.64], RZ ;  /* 0x000000ff0400b986 */ /* 0x0007e4000c101904 */
[-C--:B-1----:R-:W-:Y:S02]  /*2230*/  IMAD.WIDE R10, R16, R31.reuse, c[0x0][0x180] ;  /* 0x00006000100a7625 */ /* 0x082fe400078e021f */
[----:B------:R1:W-:Y:S02]  /*2240*/  @!P3 STG.E [R6.64], RZ ;  /* 0x000000ff0600b986 */ /* 0x0003e4000c101904 */
[-C--:B--2---:R-:W-:Y:S02]  /*2250*/  IMAD.WIDE R12, R14, R31.reuse, c[0x0][0x180] ;  /* 0x000060000e0c7625 */ /* 0x084fe400078e021f */
[----:B------:R1:W-:Y:S02]  /*2260*/  @!P3 STG.E [R8.64], RZ ;  /* 0x000000ff0800b986 */ /* 0x0003e4000c101904 */
[----:B0-----:R-:W-:-:S02]  /*2270*/  IMAD.WIDE R2, R0, R31, c[0x0][0x180] ;  /* 0x0000600000027625 */ /* 0x001fc400078e021f */
[----:B------:R1:W-:Y:S02]  /*2280*/  @!P3 STG.E [R10.64], RZ ;  /* 0x000000ff0a00b986 */ /* 0x0003e4000c101904 */
[----:B---3--:R-:W-:Y:S02]  /*2290*/  IMAD.WIDE R4, R24, R31, c[0x0][0x180] ;  /* 0x0000600018047625 */ /* 0x008fe400078e021f */
[----:B------:R1:W-:Y:S04]  /*22a0*/  @!P3 STG.E [R12.64], RZ ;  /* 0x000000ff0c00b986 */ /* 0x0003e8000c101904 */
[----:B------:R1:W-:Y:S01]  /*22b0*/  @!P3 STG.E [R2.64], RZ ;  /* 0x000000ff0200b986 */ /* 0x0003e2000c101904 */
[----:B------:R-:W-:Y:S05]  /*22c0*/  @P3 EXIT ;  /* 0x000000000000394d */ /* 0x000fea0003800000 */
[----:B------:R-:W-:Y:S01]  /*22d0*/  STG.E [R4.64], RZ ;  /* 0x000000ff04007986 */ /* 0x000fe2000c101904 */
[----:B------:R-:W-:Y:S05]  /*22e0*/  EXIT ;  /* 0x000000000000794d */ /* 0x000fea0003800000 */
.L_x_0:
[----:B0-----:R-:W-:Y:S01]  /*22f0*/  MOV R0, 0x0 ;  /* 0x0000000000007802 */ /* 0x001fe20000000f00 */
[----:B------:R-:W-:Y:S01]  /*2300*/  IMAD.MOV.U32 R5, RZ, RZ, c[0x4][0x1c] ;  /* 0x01000700ff057624 */ /* 0x000fe200078e00ff */
[----:B------:R-:W-:Y:S01]  /*2310*/  MOV R4, c[0x4][0x18] ;  /* 0x0100060000047a02 */ /* 0x000fe20000000f00 */
[----:B------:R-:W-:Y:S01]  /*2320*/  IMAD.MOV.U32 R6, RZ, RZ, c[0x4][0x10] ;  /* 0x01000400ff067624 */ /* 0x000fe200078e00ff */
[----:B------:R0:W1:Y:S01]  /*2330*/  LDC.64 R2, c[0x4][R0] ;  /* 0x0100000000027b82 */ /* 0x0000620000000a00 */
[----:B------:R-:W-:Y:S01]  /*2340*/  IMAD.MOV.U32 R7, RZ, RZ, c[0x4][0x14] ;  /* 0x01000500ff077624 */ /* 0x000fe200078e00ff */
[----:B------:R-:W-:Y:S01]  /*2350*/  MOV R10, c[0x4][0x8] ;  /* 0x01000200000a7a02 */ /* 0x000fe20000000f00 */
[----:B------:R-:W-:-:S02]  /*2360*/  IMAD.MOV.U32 R8, RZ, RZ, 0x49 ;  /* 0x00000049ff087424 */ /* 0x000fc400078e00ff */
[----:B------:R-:W-:-:S03]  /*2370*/  IMAD.MOV.U32 R11, RZ, RZ, c[0x4][0xc] ;  /* 0x01000300ff0b7624 */ /* 0x000fc600078e00ff */
[----:B------:R-:W-:Y:S02]  /*2380*/  IMAD.MOV.U32 R12, RZ, RZ, 0x1 ;  /* 0x00000001ff0c7424 */ /* 0x000fe400078e00ff */
[----:B------:R-:W-:Y:S02]  /*2390*/  IMAD.MOV.U32 R13, RZ, RZ, RZ ;  /* 0x000000ffff0d7224 */ /* 0x000fe400078e00ff */
[----:B------:R-:W-:-:S05]  /*23a0*/  LEPC R14 ;  /* 0x00000000000e734e */ /* 0x000fca0000000000 */
[----:B------:R-:W-:Y:S02]  /*23b0*/  MOV R9, 0x2420 ;  /* 0x0000242000097802 */ /* 0x000fe40000000f00 */
[----:B------:R-:W-:Y:S02]  /*23c0*/  MOV R20, 0x23a0 ;  /* 0x000023a000147802 */ /* 0x000fe40000000f00 */
[----:B------:R-:W-:Y:S02]  /*23d0*/  MOV R21, 0x0 ;  /* 0x0000000000157802 */ /* 0x000fe40000000f00 */
[----:B0-----:R-:W-:Y:S02]  /*23e0*/  MOV R0, 0x0 ;  /* 0x0000000000007802 */ /* 0x001fe40000000f00 */
[----:B------:R-:W-:-:S04]  /*23f0*/  IADD3 R20, P0, P1, -R20, R9, R14 ;  /* 0x0000000914147210 */ /* 0x000fc8000791e10e */
[----:B------:R-:W-:-:S04]  /*2400*/  IADD3.X R21, ~R0, R21, R15, P0, P1 ;  /* 0x0000001500157210 */ /* 0x000fc800007e250f */
[----:B-1---5:R-:W-:Y:S05]  /*2410*/  CALL.ABS.NOINC R2 ;  /* 0x0000000002007343 */ /* 0x022fea0003c00000 */
.L_x_4:
[----:B------:R-:W-:-:S00]  /*2420*/  BRA `(.L_x_4) ;  /* 0xfffffff000007947 */ /* 0x000fc0000383ffff */
[----:B------:R-:W-:-:S00]  /*2430*/  NOP ;  /* 0x0000000000007918 */ /* 0x000fc00000000000 */
        /* <DEDUP_REMOVED lines=12> */
.L_x_5:


//--------------------- .nv.global.init           --------------------------
	.section	.nv.global.init,"aw",@progbits
.nv.global.init:
	.type		assertFunc_0,@object
	.size		assertFunc_0,(_$_str - assertFunc_0)
assertFunc_0:
        /*0000*/ 	.byte	0x75, 0x6e, 0x6b, 0x6e, 0x6f, 0x77, 0x6e, 0x00
	.type		_$_str,@object
	.size		_$_str,(assertMessage_0 - _$_str)
_$_str:
        /*0008*/ 	.byte	0x5f, 0x5f, 0x43, 0x55, 0x44, 0x41, 0x5f, 0x46, 0x54, 0x5a, 0x00
	.type		assertMessage_0,@object
	.size		assertMessage_0,(assertFile_0 - assertMessage_0)
assertMessage_0:
        /*0013*/ 	.byte	0x69, 0x6e, 0x64, 0x65, 0x78, 0x20, 0x6f, 0x75, 0x74, 0x20, 0x6f, 0x66, 0x20, 0x62, 0x6f, 0x75
        /*0023*/ 	.byte	0x6e, 0x64, 0x73, 0x3a, 0x20, 0x30, 0x20, 0x3c, 0x3d, 0x20, 0x74, 0x6d, 0x70, 0x32, 0x37, 0x20
        /*0033*/ 	.byte	0x3c, 0x20, 0x33, 0x32, 0x00
	.type		assertFile_0,@object
	.size		assertFile_0,(.L_1 - assertFile_0)
assertFile_0:
        /*0038*/ 	.byte	0x2f, 0x6d, 0x6e, 0x74, 0x2f, 0x64, 0x69, 0x73, 0x6b, 0x31, 0x2f, 0x6b, 0x68, 0x69, 0x65, 0x6d
        /*0048*/ 	.byte	0x74, 0x74, 0x2f, 0x75, 0x6e, 0x69, 0x76, 0x65, 0x72, 0x73, 0x61, 0x6c, 0x2d, 0x6f, 0x66, 0x66
        /*0058*/ 	.byte	0x6c, 0x69, 0x6e, 0x65, 0x2d, 0x62, 0x62, 0x6f, 0x2f, 0x74, 0x6f, 0x72, 0x63, 0x68, 0x69, 0x6e
        /*0068*/ 	.byte	0x64, 0x75, 0x63, 0x74, 0x6f, 0x72, 0x5f, 0x75, 0x62, 0x75, 0x6e, 0x74, 0x75, 0x2f, 0x63, 0x69
        /*0078*/ 	.byte	0x2f, 0x63, 0x63, 0x69, 0x73, 0x62, 0x32, 0x79, 0x72, 0x61, 0x37, 0x36, 0x61, 0x62, 0x32, 0x68
        /*0088*/ 	.byte	0x61, 0x79, 0x63, 0x68, 0x6c, 0x33, 0x76, 0x6b, 0x6a, 0x6c, 0x6f, 0x67, 0x67, 0x75, 0x69, 0x37
        /*0098*/ 	.byte	0x6a, 0x6f, 0x72, 0x6e, 0x78, 0x34, 0x71, 0x6f, 0x64, 0x6f, 0x67, 0x64, 0x6a, 0x6f, 0x37, 0x76
        /*00a8*/ 	.byte	0x36, 0x79, 0x36, 0x34, 0x65, 0x2e, 0x70, 0x79, 0x00
.L_1:


//--------------------- .nv.shared.triton_red_fused__to_copy_add_mul_rsub_4 --------------------------
	.section	.nv.shared.triton_red_fused__to_copy_add_mul_rsub_4,"aw",@nobits
	.sectionflags	@""
	.align	16


//--------------------- SYMBOLS --------------------------

	.type		__assertfail,@function
